//
// Generated by NVIDIA NVVM Compiler
//
// Compiler Build ID: CL-36424714
// Cuda compilation tools, release 13.0, V13.0.88
// Based on NVVM 20.0.0
//

.version 9.0
.target sm_100
.address_size 64

	// .globl	_Z8simpleHWiPfS_jPii
.extern .func  (.param .b32 func_retval0) vprintf
(
	.param .b64 vprintf_param_0,
	.param .b64 vprintf_param_1
)
;
.global .align 4 .b8 precalc_xorwow_matrix[102400];
.global .align 4 .b8 precalc_xorwow_offset_matrix[102400];
.global .align 4 .b8 mrg32k3aM1[2304];
.global .align 4 .b8 mrg32k3aM2[2304];
.global .align 4 .b8 mrg32k3aM1SubSeq[2016];
.global .align 4 .b8 mrg32k3aM2SubSeq[2016];
.global .align 4 .b8 mrg32k3aM1Seq[2304];
.global .align 4 .b8 mrg32k3aM2Seq[2304];
.const .align 8 .b8 __cr_lgamma_table[72];
.global .align 1 .b8 $str[9] = {37, 102, 32, 45, 32, 37, 102, 10};
.extern .shared .align 16 .b8 sharedMem[];

.visible .entry _Z8simpleHWiPfS_jPii(
	.param .u32 _Z8simpleHWiPfS_jPii_param_0,
	.param .u64 .ptr .align 1 _Z8simpleHWiPfS_jPii_param_1,
	.param .u64 .ptr .align 1 _Z8simpleHWiPfS_jPii_param_2,
	.param .u32 _Z8simpleHWiPfS_jPii_param_3,
	.param .u64 .ptr .align 1 _Z8simpleHWiPfS_jPii_param_4,
	.param .u32 _Z8simpleHWiPfS_jPii_param_5
)
{
	.local .align 16 .b8 	__local_depot0[16];
	.reg .b64 	%SP;
	.reg .b64 	%SPL;
	.reg .pred 	%p<42>;
	.reg .b32 	%r<215>;
	.reg .b32 	%f<281>;
	.reg .b64 	%rd<37>;
	.reg .b64 	%fd<5>;

	mov.u64 	%SPL, __local_depot0;
	cvta.local.u64 	%SP, %SPL;
	ld.param.u32 	%r65, [_Z8simpleHWiPfS_jPii_param_0];
	ld.param.u64 	%rd6, [_Z8simpleHWiPfS_jPii_param_1];
	ld.param.u64 	%rd5, [_Z8simpleHWiPfS_jPii_param_2];
	ld.param.u32 	%r66, [_Z8simpleHWiPfS_jPii_param_3];
	ld.param.u64 	%rd7, [_Z8simpleHWiPfS_jPii_param_4];
	ld.param.u32 	%r67, [_Z8simpleHWiPfS_jPii_param_5];
	cvta.to.global.u64 	%rd1, %rd7;
	cvta.to.global.u64 	%rd2, %rd6;
	add.u64 	%rd8, %SP, 0;
	add.u64 	%rd3, %SPL, 0;
	mov.u32 	%r68, sharedMem;
	mad.lo.s32 	%r1, %r65, 40, %r68;
	mov.u32 	%r2, %ctaid.x;
	mul.lo.s32 	%r3, %r65, %r2;
	mov.u32 	%r4, %tid.x;
	add.s32 	%r5, %r3, %r4;
	mul.wide.u32 	%rd9, %r4, 4;
	add.s64 	%rd10, %rd2, %rd9;
	ld.global.f32 	%f47, [%rd10];
	shl.b32 	%r69, %r5, 2;
	add.s32 	%r6, %r68, %r69;
	st.shared.f32 	[%r6], %f47;
	add.s32 	%r70, %r66, %r2;
	xor.b32  	%r71, %r70, -1429050551;
	mul.lo.s32 	%r72, %r71, 1099087573;
	add.s32 	%r73, %r72, 123456789;
	add.s32 	%r74, %r72, 5783321;
	shr.u32 	%r75, %r73, 2;
	xor.b32  	%r76, %r75, %r73;
	shl.b32 	%r77, %r74, 4;
	shl.b32 	%r78, %r76, 1;
	xor.b32  	%r79, %r77, %r78;
	xor.b32  	%r80, %r79, %r74;
	xor.b32  	%r81, %r80, %r76;
	add.s32 	%r82, %r72, %r81;
	add.s32 	%r83, %r82, -637770787;
	mul.hi.u32 	%r84, %r83, 1374389535;
	shr.u32 	%r85, %r84, 5;
	mul.lo.s32 	%r86, %r85, 100;
	sub.s32 	%r87, %r83, %r86;
	cvt.rn.f32.u32 	%f48, %r87;
	div.rn.f32 	%f49, %f48, 0fC1200000;
	shl.b32 	%r88, %r2, 2;
	add.s32 	%r7, %r1, %r88;
	st.shared.f32 	[%r7+40], %f49;
	mov.b32 	%r89, 0;
	st.shared.u32 	[%r7], %r89;
	setp.lt.s32 	%p1, %r65, 1;
	@%p1 bra 	$L__BB0_14;
	and.b32  	%r8, %r65, 15;
	setp.lt.u32 	%p2, %r65, 16;
	mov.b32 	%r196, 0;
	mov.f32 	%f264, 0f00000000;
	@%p2 bra 	$L__BB0_4;
	and.b32  	%r196, %r65, 2147483632;
	mov.b32 	%r194, 0;
	mov.f32 	%f264, 0f00000000;
$L__BB0_3:
	.pragma "nounroll";
	mul.wide.u32 	%rd11, %r194, 4;
	add.s64 	%rd12, %rd2, %rd11;
	ld.global.f32 	%f53, [%rd12];
	add.f32 	%f54, %f53, %f264;
	ld.global.f32 	%f55, [%rd12+4];
	add.f32 	%f56, %f55, %f54;
	ld.global.f32 	%f57, [%rd12+8];
	add.f32 	%f58, %f57, %f56;
	ld.global.f32 	%f59, [%rd12+12];
	add.f32 	%f60, %f59, %f58;
	ld.global.f32 	%f61, [%rd12+16];
	add.f32 	%f62, %f61, %f60;
	ld.global.f32 	%f63, [%rd12+20];
	add.f32 	%f64, %f63, %f62;
	ld.global.f32 	%f65, [%rd12+24];
	add.f32 	%f66, %f65, %f64;
	ld.global.f32 	%f67, [%rd12+28];
	add.f32 	%f68, %f67, %f66;
	ld.global.f32 	%f69, [%rd12+32];
	add.f32 	%f70, %f69, %f68;
	ld.global.f32 	%f71, [%rd12+36];
	add.f32 	%f72, %f71, %f70;
	ld.global.f32 	%f73, [%rd12+40];
	add.f32 	%f74, %f73, %f72;
	ld.global.f32 	%f75, [%rd12+44];
	add.f32 	%f76, %f75, %f74;
	ld.global.f32 	%f77, [%rd12+48];
	add.f32 	%f78, %f77, %f76;
	ld.global.f32 	%f79, [%rd12+52];
	add.f32 	%f80, %f79, %f78;
	ld.global.f32 	%f81, [%rd12+56];
	add.f32 	%f82, %f81, %f80;
	ld.global.f32 	%f83, [%rd12+60];
	add.f32 	%f264, %f83, %f82;
	add.s32 	%r194, %r194, 16;
	setp.ne.s32 	%p3, %r194, %r196;
	@%p3 bra 	$L__BB0_3;
$L__BB0_4:
	setp.eq.s32 	%p4, %r8, 0;
	@%p4 bra 	$L__BB0_13;
	and.b32  	%r13, %r65, 7;
	setp.lt.u32 	%p5, %r8, 8;
	@%p5 bra 	$L__BB0_7;
	mul.wide.u32 	%rd13, %r196, 4;
	add.s64 	%rd14, %rd2, %rd13;
	ld.global.f32 	%f85, [%rd14];
	add.f32 	%f86, %f85, %f264;
	ld.global.f32 	%f87, [%rd14+4];
	add.f32 	%f88, %f87, %f86;
	ld.global.f32 	%f89, [%rd14+8];
	add.f32 	%f90, %f89, %f88;
	ld.global.f32 	%f91, [%rd14+12];
	add.f32 	%f92, %f91, %f90;
	ld.global.f32 	%f93, [%rd14+16];
	add.f32 	%f94, %f93, %f92;
	ld.global.f32 	%f95, [%rd14+20];
	add.f32 	%f96, %f95, %f94;
	ld.global.f32 	%f97, [%rd14+24];
	add.f32 	%f98, %f97, %f96;
	ld.global.f32 	%f99, [%rd14+28];
	add.f32 	%f264, %f99, %f98;
	add.s32 	%r196, %r196, 8;
$L__BB0_7:
	setp.eq.s32 	%p6, %r13, 0;
	@%p6 bra 	$L__BB0_13;
	and.b32  	%r16, %r65, 3;
	setp.lt.u32 	%p7, %r13, 4;
	@%p7 bra 	$L__BB0_10;
	mul.wide.u32 	%rd15, %r196, 4;
	add.s64 	%rd16, %rd2, %rd15;
	ld.global.f32 	%f101, [%rd16];
	add.f32 	%f102, %f101, %f264;
	ld.global.f32 	%f103, [%rd16+4];
	add.f32 	%f104, %f103, %f102;
	ld.global.f32 	%f105, [%rd16+8];
	add.f32 	%f106, %f105, %f104;
	ld.global.f32 	%f107, [%rd16+12];
	add.f32 	%f264, %f107, %f106;
	add.s32 	%r196, %r196, 4;
$L__BB0_10:
	setp.eq.s32 	%p8, %r16, 0;
	@%p8 bra 	$L__BB0_13;
	mov.b32 	%r199, 0;
$L__BB0_12:
	.pragma "nounroll";
	mul.wide.u32 	%rd17, %r196, 4;
	add.s64 	%rd18, %rd2, %rd17;
	ld.global.f32 	%f108, [%rd18];
	add.f32 	%f264, %f108, %f264;
	add.s32 	%r196, %r196, 1;
	add.s32 	%r199, %r199, 1;
	setp.ne.s32 	%p9, %r199, %r16;
	@%p9 bra 	$L__BB0_12;
$L__BB0_13:
	st.shared.f32 	[%r7], %f264;
$L__BB0_14:
	mul.lo.s32 	%r93, %r67, %r2;
	cvt.u64.u32 	%rd4, %r93;
	mov.u32 	%r94, %ntid.x;
	mad.lo.s32 	%r23, %r2, %r94, %r4;
	setp.lt.s32 	%p10, %r67, 1;
	@%p10 bra 	$L__BB0_66;
	shl.b32 	%r95, %r3, 2;
	add.s32 	%r24, %r68, %r95;
	setp.gt.s32 	%p11, %r65, 0;
	add.s32 	%r25, %r66, %r23;
	xor.b32  	%r97, %r25, -1429050551;
	mul.lo.s32 	%r98, %r97, 1099087573;
	add.s32 	%r99, %r98, 123456789;
	add.s32 	%r100, %r98, 5783321;
	shr.u32 	%r101, %r99, 2;
	xor.b32  	%r102, %r101, %r99;
	shl.b32 	%r103, %r100, 4;
	shl.b32 	%r104, %r102, 1;
	xor.b32  	%r105, %r103, %r104;
	xor.b32  	%r106, %r105, %r100;
	xor.b32  	%r107, %r106, %r102;
	add.s32 	%r108, %r98, %r107;
	add.s32 	%r109, %r108, -637770787;
	mul.hi.u32 	%r110, %r109, -858993459;
	shr.u32 	%r111, %r110, 3;
	mul.lo.s32 	%r112, %r111, 10;
	sub.s32 	%r113, %r109, %r112;
	cvt.rn.f32.u32 	%f109, %r113;
	cvt.rzi.s32.f32 	%r26, %f109;
	shl.b32 	%r114, %r26, 2;
	add.s32 	%r27, %r1, %r114;
	shl.b32 	%r115, %r4, 2;
	add.s32 	%r28, %r24, %r115;
	mul.hi.u32 	%r116, %r109, 274877907;
	shr.u32 	%r117, %r116, 6;
	mul.lo.s32 	%r118, %r117, 1000;
	sub.s32 	%r29, %r109, %r118;
	cvt.rn.f32.u32 	%f14, %r29;
	@%p11 bra 	$L__BB0_24;
	cvt.rn.f64.u32 	%fd1, %r29;
	mov.b32 	%r212, 0;
	mov.u64 	%rd23, $str;
$L__BB0_17:
	cvt.u64.u32 	%rd19, %r212;
	add.s64 	%rd20, %rd19, %rd4;
	shl.b64 	%rd21, %rd20, 2;
	add.s64 	%rd22, %rd1, %rd21;
	ld.global.u32 	%r120, [%rd22];
	setp.ne.s32 	%p12, %r120, %r4;
	@%p12 bra 	$L__BB0_65;
	mul.lo.s32 	%r121, %r212, -858993459;
	shf.l.wrap.b32 	%r122, %r121, %r121, 31;
	setp.gt.u32 	%p13, %r122, 429496729;
	@%p13 bra 	$L__BB0_22;
	mov.u32 	%r213, %r66;
	mov.u32 	%r214, %r23;
$L__BB0_20:
	add.s32 	%r124, %r214, %r213;
	xor.b32  	%r125, %r124, -1429050551;
	mul.lo.s32 	%r126, %r125, 1099087573;
	add.s32 	%r127, %r126, 123456789;
	add.s32 	%r128, %r126, 5783321;
	shr.u32 	%r129, %r127, 2;
	xor.b32  	%r130, %r129, %r127;
	shl.b32 	%r131, %r128, 4;
	shl.b32 	%r132, %r130, 1;
	xor.b32  	%r133, %r131, %r132;
	xor.b32  	%r134, %r133, %r128;
	xor.b32  	%r135, %r134, %r130;
	add.s32 	%r136, %r126, %r135;
	add.s32 	%r137, %r136, -637770787;
	mul.hi.u32 	%r138, %r137, -858993459;
	shr.u32 	%r139, %r138, 3;
	mul.lo.s32 	%r140, %r139, 10;
	sub.s32 	%r141, %r137, %r140;
	cvt.rn.f32.u32 	%f110, %r141;
	cvt.rzi.s32.f32 	%r63, %f110;
	setp.eq.s32 	%p14, %r63, %r26;
	mov.b32 	%r214, 100;
	mov.u32 	%r213, %r25;
	@%p14 bra 	$L__BB0_20;
	ld.shared.f32 	%f111, [%r27+40];
	shl.b32 	%r142, %r63, 2;
	add.s32 	%r143, %r1, %r142;
	ld.shared.f32 	%f112, [%r143+40];
	st.shared.f32 	[%r27+40], %f112;
	st.shared.f32 	[%r143+40], %f111;
$L__BB0_22:
	ld.shared.f32 	%f113, [%r7+40];
	ld.shared.f32 	%f46, [%r28];
	st.shared.f32 	[%r28], %f14;
	mul.f32 	%f114, %f113, 0f80000000;
	ex2.approx.f32 	%f115, %f114;
	ld.shared.f32 	%f116, [%r7+40];
	mul.f32 	%f117, %f116, 0f80000000;
	ex2.approx.f32 	%f118, %f117;
	div.rn.f32 	%f119, %f118, %f115;
	min.f32 	%f120, %f119, 0f3F800000;
	setp.leu.f32 	%p15, %f120, 0f3F4CCCCD;
	@%p15 bra 	$L__BB0_62;
	st.shared.f32 	[%r28], %f46;
	bra.uni 	$L__BB0_65;
$L__BB0_24:
	and.b32  	%r30, %r65, 15;
	add.s32 	%r31, %r30, -1;
	and.b32  	%r32, %r65, 7;
	and.b32  	%r33, %r65, 2147483632;
	and.b32  	%r34, %r65, 3;
	cvt.rn.f64.u32 	%fd2, %r29;
	neg.s32 	%r35, %r33;
	add.s32 	%r150, %r95, %r68;
	add.s32 	%r36, %r150, 32;
	mov.b32 	%r200, 0;
	mov.u64 	%rd32, $str;
$L__BB0_25:
	cvt.u64.u32 	%rd26, %r200;
	add.s64 	%rd27, %rd26, %rd4;
	shl.b64 	%rd28, %rd27, 2;
	add.s64 	%rd29, %rd1, %rd28;
	ld.global.u32 	%r151, [%rd29];
	setp.ne.s32 	%p18, %r151, %r4;
	@%p18 bra 	$L__BB0_36;
	mul.lo.s32 	%r152, %r200, -858993459;
	shf.l.wrap.b32 	%r153, %r152, %r152, 31;
	setp.gt.u32 	%p19, %r153, 429496729;
	@%p19 bra 	$L__BB0_30;
	mov.u32 	%r201, %r66;
	mov.u32 	%r202, %r23;
$L__BB0_28:
	add.s32 	%r155, %r202, %r201;
	xor.b32  	%r156, %r155, -1429050551;
	mul.lo.s32 	%r157, %r156, 1099087573;
	add.s32 	%r158, %r157, 123456789;
	add.s32 	%r159, %r157, 5783321;
	shr.u32 	%r160, %r158, 2;
	xor.b32  	%r161, %r160, %r158;
	shl.b32 	%r162, %r159, 4;
	shl.b32 	%r163, %r161, 1;
	xor.b32  	%r164, %r162, %r163;
	xor.b32  	%r165, %r164, %r159;
	xor.b32  	%r166, %r165, %r161;
	add.s32 	%r167, %r157, %r166;
	add.s32 	%r168, %r167, -637770787;
	mul.hi.u32 	%r169, %r168, -858993459;
	shr.u32 	%r170, %r169, 3;
	mul.lo.s32 	%r171, %r170, 10;
	sub.s32 	%r172, %r168, %r171;
	cvt.rn.f32.u32 	%f121, %r172;
	cvt.rzi.s32.f32 	%r40, %f121;
	setp.eq.s32 	%p20, %r40, %r26;
	mov.b32 	%r202, 100;
	mov.u32 	%r201, %r25;
	@%p20 bra 	$L__BB0_28;
	ld.shared.f32 	%f122, [%r27+40];
	shl.b32 	%r173, %r40, 2;
	add.s32 	%r174, %r1, %r173;
	ld.shared.f32 	%f123, [%r174+40];
	st.shared.f32 	[%r27+40], %f123;
	st.shared.f32 	[%r174+40], %f122;
$L__BB0_30:
	setp.lt.u32 	%p21, %r65, 16;
	mov.f32 	%f280, 0f00000000;
	mov.b32 	%r210, 0;
	@%p21 bra 	$L__BB0_49;
	mov.f32 	%f280, 0f00000000;
	mov.u32 	%r203, %r36;
	mov.u32 	%r204, %r35;
	bra.uni 	$L__BB0_48;
$L__BB0_32:
	setp.geu.f32 	%p40, %f45, %f14;
	@%p40 bra 	$L__BB0_34;
	cvt.f64.f32 	%fd4, %f45;
	cvta.to.local.u64 	%rd31, %rd8;
	st.local.v2.f64 	[%rd31], {%fd4, %fd2};
	cvta.global.u64 	%rd33, %rd32;
	{ // callseq 1, 0
	.param .b64 param0;
	st.param.b64 	[param0], %rd33;
	.param .b64 param1;
	st.param.b64 	[param1], %rd8;
	.param .b32 retval0;
	call.uni (retval0), 
	vprintf, 
	(
	param0, 
	param1
	);
	ld.param.b32 	%r192, [retval0];
	} // callseq 1
$L__BB0_34:
	st.shared.f32 	[%r7], %f31;
	bra.uni 	$L__BB0_36;
$L__BB0_35:
	st.shared.f32 	[%r28], %f45;
$L__BB0_36:
	add.s32 	%r200, %r200, 1;
	setp.eq.s32 	%p41, %r200, %r67;
	@%p41 bra 	$L__BB0_66;
	bra.uni 	$L__BB0_25;
$L__BB0_37:
	@%p23 bra 	$L__BB0_47;
	setp.lt.u32 	%p33, %r31, 7;
	@%p33 bra 	$L__BB0_40;
	shl.b32 	%r186, %r207, 2;
	add.s32 	%r187, %r24, %r186;
	ld.shared.f32 	%f222, [%r187];
	add.f32 	%f223, %f273, %f222;
	ld.shared.f32 	%f224, [%r187+4];
	add.f32 	%f225, %f223, %f224;
	ld.shared.f32 	%f226, [%r187+8];
	add.f32 	%f227, %f225, %f226;
	ld.shared.f32 	%f228, [%r187+12];
	add.f32 	%f229, %f227, %f228;
	ld.shared.f32 	%f230, [%r187+16];
	add.f32 	%f231, %f229, %f230;
	ld.shared.f32 	%f232, [%r187+20];
	add.f32 	%f233, %f231, %f232;
	ld.shared.f32 	%f234, [%r187+24];
	add.f32 	%f235, %f233, %f234;
	ld.shared.f32 	%f236, [%r187+28];
	add.f32 	%f273, %f235, %f236;
	add.s32 	%r207, %r207, 8;
$L__BB0_40:
	setp.eq.s32 	%p34, %r32, 0;
	@%p34 bra 	$L__BB0_47;
	add.s32 	%r188, %r32, -1;
	setp.lt.u32 	%p35, %r188, 3;
	@%p35 bra 	$L__BB0_43;
	shl.b32 	%r189, %r207, 2;
	add.s32 	%r190, %r24, %r189;
	ld.shared.f32 	%f238, [%r190];
	add.f32 	%f239, %f273, %f238;
	ld.shared.f32 	%f240, [%r190+4];
	add.f32 	%f241, %f239, %f240;
	ld.shared.f32 	%f242, [%r190+8];
	add.f32 	%f243, %f241, %f242;
	ld.shared.f32 	%f244, [%r190+12];
	add.f32 	%f273, %f243, %f244;
	add.s32 	%r207, %r207, 4;
$L__BB0_43:
	setp.eq.s32 	%p36, %r34, 0;
	@%p36 bra 	$L__BB0_47;
	setp.eq.s32 	%p37, %r34, 1;
	shl.b32 	%r191, %r207, 2;
	add.s32 	%r53, %r24, %r191;
	ld.shared.f32 	%f245, [%r53];
	add.f32 	%f273, %f273, %f245;
	@%p37 bra 	$L__BB0_47;
	setp.eq.s32 	%p38, %r34, 2;
	ld.shared.f32 	%f246, [%r53+4];
	add.f32 	%f273, %f273, %f246;
	@%p38 bra 	$L__BB0_47;
	ld.shared.f32 	%f247, [%r53+8];
	add.f32 	%f273, %f273, %f247;
$L__BB0_47:
	div.rn.f32 	%f31, %f273, 0f447A0000;
	ld.shared.f32 	%f248, [%r7+40];
	neg.f32 	%f249, %f248;
	mul.f32 	%f250, %f31, %f249;
	ex2.approx.f32 	%f251, %f250;
	ex2.approx.f32 	%f252, %f44;
	div.rn.f32 	%f253, %f251, %f252;
	min.f32 	%f254, %f253, 0f3F800000;
	setp.gt.f32 	%p39, %f254, 0f3F4CCCCD;
	@%p39 bra 	$L__BB0_35;
	bra.uni 	$L__BB0_32;
$L__BB0_48:
	.pragma "nounroll";
	ld.shared.f32 	%f127, [%r203+-32];
	add.f32 	%f128, %f280, %f127;
	ld.shared.f32 	%f129, [%r203+-28];
	add.f32 	%f130, %f128, %f129;
	ld.shared.f32 	%f131, [%r203+-24];
	add.f32 	%f132, %f130, %f131;
	ld.shared.f32 	%f133, [%r203+-20];
	add.f32 	%f134, %f132, %f133;
	ld.shared.f32 	%f135, [%r203+-16];
	add.f32 	%f136, %f134, %f135;
	ld.shared.f32 	%f137, [%r203+-12];
	add.f32 	%f138, %f136, %f137;
	ld.shared.f32 	%f139, [%r203+-8];
	add.f32 	%f140, %f138, %f139;
	ld.shared.f32 	%f141, [%r203+-4];
	add.f32 	%f142, %f140, %f141;
	ld.shared.f32 	%f143, [%r203];
	add.f32 	%f144, %f142, %f143;
	ld.shared.f32 	%f145, [%r203+4];
	add.f32 	%f146, %f144, %f145;
	ld.shared.f32 	%f147, [%r203+8];
	add.f32 	%f148, %f146, %f147;
	ld.shared.f32 	%f149, [%r203+12];
	add.f32 	%f150, %f148, %f149;
	ld.shared.f32 	%f151, [%r203+16];
	add.f32 	%f152, %f150, %f151;
	ld.shared.f32 	%f153, [%r203+20];
	add.f32 	%f154, %f152, %f153;
	ld.shared.f32 	%f155, [%r203+24];
	add.f32 	%f156, %f154, %f155;
	ld.shared.f32 	%f157, [%r203+28];
	add.f32 	%f280, %f156, %f157;
	add.s32 	%r204, %r204, 16;
	add.s32 	%r203, %r203, 64;
	setp.eq.s32 	%p22, %r204, 0;
	mov.u32 	%r210, %r33;
	@%p22 bra 	$L__BB0_49;
	bra.uni 	$L__BB0_48;
$L__BB0_49:
	setp.eq.s32 	%p23, %r30, 0;
	@%p23 bra 	$L__BB0_59;
	setp.lt.u32 	%p24, %r31, 7;
	@%p24 bra 	$L__BB0_52;
	shl.b32 	%r176, %r210, 2;
	add.s32 	%r177, %r24, %r176;
	ld.shared.f32 	%f159, [%r177];
	add.f32 	%f160, %f280, %f159;
	ld.shared.f32 	%f161, [%r177+4];
	add.f32 	%f162, %f160, %f161;
	ld.shared.f32 	%f163, [%r177+8];
	add.f32 	%f164, %f162, %f163;
	ld.shared.f32 	%f165, [%r177+12];
	add.f32 	%f166, %f164, %f165;
	ld.shared.f32 	%f167, [%r177+16];
	add.f32 	%f168, %f166, %f167;
	ld.shared.f32 	%f169, [%r177+20];
	add.f32 	%f170, %f168, %f169;
	ld.shared.f32 	%f171, [%r177+24];
	add.f32 	%f172, %f170, %f171;
	ld.shared.f32 	%f173, [%r177+28];
	add.f32 	%f280, %f172, %f173;
	add.s32 	%r210, %r210, 8;
$L__BB0_52:
	setp.eq.s32 	%p25, %r32, 0;
	@%p25 bra 	$L__BB0_59;
	add.s32 	%r178, %r32, -1;
	setp.lt.u32 	%p26, %r178, 3;
	@%p26 bra 	$L__BB0_55;
	shl.b32 	%r179, %r210, 2;
	add.s32 	%r180, %r24, %r179;
	ld.shared.f32 	%f175, [%r180];
	add.f32 	%f176, %f280, %f175;
	ld.shared.f32 	%f177, [%r180+4];
	add.f32 	%f178, %f176, %f177;
	ld.shared.f32 	%f179, [%r180+8];
	add.f32 	%f180, %f178, %f179;
	ld.shared.f32 	%f181, [%r180+12];
	add.f32 	%f280, %f180, %f181;
	add.s32 	%r210, %r210, 4;
$L__BB0_55:
	setp.eq.s32 	%p27, %r34, 0;
	@%p27 bra 	$L__BB0_59;
	setp.eq.s32 	%p28, %r34, 1;
	shl.b32 	%r181, %r210, 2;
	add.s32 	%r59, %r24, %r181;
	ld.shared.f32 	%f182, [%r59];
	add.f32 	%f280, %f280, %f182;
	@%p28 bra 	$L__BB0_59;
	setp.eq.s32 	%p29, %r34, 2;
	ld.shared.f32 	%f183, [%r59+4];
	add.f32 	%f280, %f280, %f183;
	@%p29 bra 	$L__BB0_59;
	ld.shared.f32 	%f184, [%r59+8];
	add.f32 	%f280, %f280, %f184;
$L__BB0_59:
	div.rn.f32 	%f187, %f280, 0fC47A0000;
	ld.shared.f32 	%f188, [%r7+40];
	mul.f32 	%f44, %f187, %f188;
	ld.shared.f32 	%f45, [%r28];
	st.shared.f32 	[%r28], %f14;
	mov.f32 	%f273, 0f00000000;
	mov.b32 	%r207, 0;
	@%p21 bra 	$L__BB0_37;
	mov.f32 	%f273, 0f00000000;
	mov.b32 	%r205, 0;
$L__BB0_61:
	.pragma "nounroll";
	shl.b32 	%r184, %r205, 2;
	add.s32 	%r185, %r24, %r184;
	ld.shared.f32 	%f190, [%r185];
	add.f32 	%f191, %f273, %f190;
	ld.shared.f32 	%f192, [%r185+4];
	add.f32 	%f193, %f191, %f192;
	ld.shared.f32 	%f194, [%r185+8];
	add.f32 	%f195, %f193, %f194;
	ld.shared.f32 	%f196, [%r185+12];
	add.f32 	%f197, %f195, %f196;
	ld.shared.f32 	%f198, [%r185+16];
	add.f32 	%f199, %f197, %f198;
	ld.shared.f32 	%f200, [%r185+20];
	add.f32 	%f201, %f199, %f200;
	ld.shared.f32 	%f202, [%r185+24];
	add.f32 	%f203, %f201, %f202;
	ld.shared.f32 	%f204, [%r185+28];
	add.f32 	%f205, %f203, %f204;
	ld.shared.f32 	%f206, [%r185+32];
	add.f32 	%f207, %f205, %f206;
	ld.shared.f32 	%f208, [%r185+36];
	add.f32 	%f209, %f207, %f208;
	ld.shared.f32 	%f210, [%r185+40];
	add.f32 	%f211, %f209, %f210;
	ld.shared.f32 	%f212, [%r185+44];
	add.f32 	%f213, %f211, %f212;
	ld.shared.f32 	%f214, [%r185+48];
	add.f32 	%f215, %f213, %f214;
	ld.shared.f32 	%f216, [%r185+52];
	add.f32 	%f217, %f215, %f216;
	ld.shared.f32 	%f218, [%r185+56];
	add.f32 	%f219, %f217, %f218;
	ld.shared.f32 	%f220, [%r185+60];
	add.f32 	%f273, %f219, %f220;
	add.s32 	%r205, %r205, 16;
	setp.eq.s32 	%p31, %r205, %r33;
	mov.u32 	%r207, %r33;
	@%p31 bra 	$L__BB0_37;
	bra.uni 	$L__BB0_61;
$L__BB0_62:
	setp.geu.f32 	%p16, %f46, %f14;
	@%p16 bra 	$L__BB0_64;
	cvt.f64.f32 	%fd3, %f46;
	st.local.v2.f64 	[%rd3], {%fd3, %fd1};
	cvta.global.u64 	%rd24, %rd23;
	{ // callseq 0, 0
	.param .b64 param0;
	st.param.b64 	[param0], %rd24;
	.param .b64 param1;
	st.param.b64 	[param1], %rd8;
	.param .b32 retval0;
	call.uni (retval0), 
	vprintf, 
	(
	param0, 
	param1
	);
	ld.param.b32 	%r144, [retval0];
	} // callseq 0
$L__BB0_64:
	mov.b32 	%r146, 0;
	st.shared.u32 	[%r7], %r146;
$L__BB0_65:
	add.s32 	%r212, %r212, 1;
	setp.ne.s32 	%p17, %r212, %r67;
	@%p17 bra 	$L__BB0_17;
$L__BB0_66:
	cvta.to.global.u64 	%rd34, %rd5;
	bar.sync 	0;
	ld.shared.f32 	%f255, [%r6];
	mul.wide.s32 	%rd35, %r5, 4;
	add.s64 	%rd36, %rd34, %rd35;
	st.global.f32 	[%rd36], %f255;
	ret;

}


// ===== COMPILED SASS (sm_100) =====

	.target	sm_100

	.elftype	@"ET_EXEC"


//--------------------- .note.nv.tkinfo           --------------------------
	.section	.note.nv.tkinfo,"",@"SHT_NOTE"
	.sectionflags	@"SHF_NOTE_NV_TKINFO"
	.tkinfo
        /*0018*/ 	.word	0x00000002
        /*0030*/ 	.string	""
        /*0030*/ 	.string	"ptxas"
        /*0030*/ 	.string	"Cuda compilation tools, release 13.0, V13.0.88"
        /*0030*/ 	.string	"Build cuda_13.0.r13.0/compiler.36424714_0"
        /*0030*/ 	.string	"-arch sm_100 -m 64 "



//--------------------- .note.nv.cuinfo           --------------------------
	.section	.note.nv.cuinfo,"",@"SHT_NOTE"
	.sectionflags	@"SHF_NOTE_NV_CUINFO"
        /*0018*/ 	.short	0x0002
        /*001a*/ 	.short	0x0064
        /*001c*/ 	.short	0x0082
	.zero		2


//--------------------- .nv.info                  --------------------------
	.section	.nv.info,"",@"SHT_CUDA_INFO"
	.align	4


	//----- nvinfo : EIATTR_REGCOUNT
	.align		4
        /*0000*/ 	.byte	0x04, 0x2f
        /*0002*/ 	.short	(.L_11 - .L_10)
	.align		4
.L_10:
        /*0004*/ 	.word	index@(_Z8simpleHWiPfS_jPii)
        /*0008*/ 	.word	0x00000020


	//----- nvinfo : EIATTR_FRAME_SIZE
	.align		4
.L_11:
        /*000c*/ 	.byte	0x04, 0x11
        /*000e*/ 	.short	(.L_13 - .L_12)
	.align		4
.L_12:
        /*0010*/ 	.word	index@($__internal_0_$__cuda_sm3x_div_rn_noftz_f32_slowpath)
        /*0014*/ 	.word	0x00000010


	//----- nvinfo : EIATTR_FRAME_SIZE
	.align		4
.L_13:
        /*0018*/ 	.byte	0x04, 0x11
        /*001a*/ 	.short	(.L_15 - .L_14)
	.align		4
.L_14:
        /*001c*/ 	.word	index@(_Z8simpleHWiPfS_jPii)
        /*0020*/ 	.word	0x00000010


	//----- nvinfo : EIATTR_MIN_STACK_SIZE
	.align		4
.L_15:
        /*0024*/ 	.byte	0x04, 0x12
        /*0026*/ 	.short	(.L_17 - .L_16)
	.align		4
.L_16:
        /*0028*/ 	.word	index@(_Z8simpleHWiPfS_jPii)
        /*002c*/ 	.word	0x00000010
.L_17:


//--------------------- .nv.compat                --------------------------
	.section	.nv.compat,"",@"SHT_CUDA_COMPAT_INFO"
	.align	4
        /*0000*/ 	.byte	0x02, 0x09, 0x00, 0x00, 0x02, 0x02, 0x01, 0x00, 0x02, 0x05, 0x05, 0x00, 0x03, 0x07, 0x01, 0x01
        /*0010*/ 	.byte	0x02, 0x03, 0x00, 0x00, 0x02, 0x06, 0x01, 0x00, 0x04, 0x0b, 0x08, 0x00, 0x01, 0x00, 0x00, 0x00
        /*0020*/ 	.byte	0x00, 0x00, 0x00, 0x00


//--------------------- .nv.info._Z8simpleHWiPfS_jPii --------------------------
	.section	.nv.info._Z8simpleHWiPfS_jPii,"",@"SHT_CUDA_INFO"
	.sectionflags	@""
	.align	4


	//----- nvinfo : EIATTR_CUDA_API_VERSION
	.align		4
        /*0000*/ 	.byte	0x04, 0x37
        /*0002*/ 	.short	(.L_19 - .L_18)
.L_18:
        /*0004*/ 	.word	0x00000082


	//----- nvinfo : EIATTR_KPARAM_INFO
	.align		4
.L_19:
        /*0008*/ 	.byte	0x04, 0x17
        /*000a*/ 	.short	(.L_21 - .L_20)
.L_20:
        /*000c*/ 	.word	0x00000000
        /*0010*/ 	.short	0x0005
        /*0012*/ 	.short	0x0028
        /*0014*/ 	.byte	0x00, 0xf0, 0x11, 0x00


	//----- nvinfo : EIATTR_KPARAM_INFO
	.align		4
.L_21:
        /*0018*/ 	.byte	0x04, 0x17
        /*001a*/ 	.short	(.L_23 - .L_22)
.L_22:
        /*001c*/ 	.word	0x00000000
        /*0020*/ 	.short	0x0004
        /*0022*/ 	.short	0x0020
        /*0024*/ 	.byte	0x00, 0xf5, 0x21, 0x00


	//----- nvinfo : EIATTR_KPARAM_INFO
	.align		4
.L_23:
        /*0028*/ 	.byte	0x04, 0x17
        /*002a*/ 	.short	(.L_25 - .L_24)
.L_24:
        /*002c*/ 	.word	0x00000000
        /*0030*/ 	.short	0x0003
        /*0032*/ 	.short	0x0018
        /*0034*/ 	.byte	0x00, 0xf0, 0x11, 0x00


	//----- nvinfo : EIATTR_KPARAM_INFO
	.align		4
.L_25:
        /*0038*/ 	.byte	0x04, 0x17
        /*003a*/ 	.short	(.L_27 - .L_26)
.L_26:
        /*003c*/ 	.word	0x00000000
        /*0040*/ 	.short	0x0002
        /*0042*/ 	.short	0x0010
        /*0044*/ 	.byte	0x00, 0xf5, 0x21, 0x00


	//----- nvinfo : EIATTR_KPARAM_INFO
	.align		4
.L_27:
        /*0048*/ 	.byte	0x04, 0x17
        /*004a*/ 	.short	(.L_29 - .L_28)
.L_28:
        /*004c*/ 	.word	0x00000000
        /*0050*/ 	.short	0x0001
        /*0052*/ 	.short	0x0008
        /*0054*/ 	.byte	0x00, 0xf5, 0x21, 0x00


	//----- nvinfo : EIATTR_KPARAM_INFO
	.align		4
.L_29:
        /*0058*/ 	.byte	0x04, 0x17
        /*005a*/ 	.short	(.L_31 - .L_30)
.L_30:
        /*005c*/ 	.word	0x00000000
        /*0060*/ 	.short	0x0000
        /*0062*/ 	.short	0x0000
        /*0064*/ 	.byte	0x00, 0xf0, 0x11, 0x00


	//----- nvinfo : EIATTR_SPARSE_MMA_MASK
	.align		4
.L_31:
        /*0068*/ 	.byte	0x03, 0x50
        /*006a*/ 	.short	0x0000


	//----- nvinfo : EIATTR_MAXREG_COUNT
	.align		4
        /*006c*/ 	.byte	0x03, 0x1b
        /*006e*/ 	.short	0x00ff


	//----- nvinfo : EIATTR_NUM_BARRIERS
	.align		4
        /*0070*/ 	.byte	0x02, 0x4c
        /*0072*/ 	.byte	0x01
	.zero		1


	//----- nvinfo : EIATTR_EXTERNS
	.align		4
        /*0074*/ 	.byte	0x04, 0x0f
        /*0076*/ 	.short	(.L_33 - .L_32)


	//   ....[0]....
	.align		4
.L_32:
        /*0078*/ 	.word	index@(vprintf)


	//----- nvinfo : EIATTR_MERCURY_ISA_VERSION
	.align		4
.L_33:
        /*007c*/ 	.byte	0x03, 0x5f
        /*007e*/ 	.short	0x0101


	//----- nvinfo : EIATTR_VRC_CTA_INIT_COUNT
	.align		4
        /*0080*/ 	.byte	0x02, 0x4a
	.zero		1
	.zero		1


	//----- nvinfo : EIATTR_SYSCALL_OFFSETS
	.align		4
        /*0084*/ 	.byte	0x04, 0x46
        /*0086*/ 	.short	(.L_35 - .L_34)


	//   ....[0]....
.L_34:
        /*0088*/ 	.word	0x000011b0


	//   ....[1]....
        /*008c*/ 	.word	0x000026b0


	//----- nvinfo : EIATTR_EXIT_INSTR_OFFSETS
	.align		4
.L_35:
        /*0090*/ 	.byte	0x04, 0x1c
        /*0092*/ 	.short	(.L_37 - .L_36)


	//   ....[0]....
.L_36:
        /*0094*/ 	.word	0x000027f0


	//----- nvinfo : EIATTR_CRS_STACK_SIZE
	.align		4
.L_37:
        /*0098*/ 	.byte	0x04, 0x1e
        /*009a*/ 	.short	(.L_39 - .L_38)
.L_38:
        /*009c*/ 	.word	0x00000000


	//----- nvinfo : EIATTR_CBANK_PARAM_SIZE
	.align		4
.L_39:
        /*00a0*/ 	.byte	0x03, 0x19
        /*00a2*/ 	.short	0x002c


	//----- nvinfo : EIATTR_PARAM_CBANK
	.align		4
        /*00a4*/ 	.byte	0x04, 0x0a
        /*00a6*/ 	.short	(.L_41 - .L_40)
	.align		4
.L_40:
        /*00a8*/ 	.word	index@(.nv.constant0._Z8simpleHWiPfS_jPii)
        /*00ac*/ 	.short	0x0380
        /*00ae*/ 	.short	0x002c


	//----- nvinfo : EIATTR_SW_WAR
	.align		4
.L_41:
        /*00b0*/ 	.byte	0x04, 0x36
        /*00b2*/ 	.short	(.L_43 - .L_42)
.L_42:
        /*00b4*/ 	.word	0x00000008
.L_43:


//--------------------- .nv.callgraph             --------------------------
	.section	.nv.callgraph,"",@"SHT_CUDA_CALLGRAPH"
	.align	4
	.sectionentsize	8
	.align		4
        /*0000*/ 	.word	0x00000000
	.align		4
        /*0004*/ 	.word	0xffffffff
	.align		4
        /*0008*/ 	.word	index@(_Z8simpleHWiPfS_jPii)
	.align		4
        /*000c*/ 	.word	index@(vprintf)
	.align		4
        /*0010*/ 	.word	0x00000000
	.align		4
        /*0014*/ 	.word	0xfffffffe
	.align		4
        /*0018*/ 	.word	0x00000000
	.align		4
        /*001c*/ 	.word	0xfffffffd
	.align		4
        /*0020*/ 	.word	0x00000000
	.align		4
        /*0024*/ 	.word	0xfffffffc


//--------------------- .nv.constant4             --------------------------
	.section	.nv.constant4,"a",@progbits
	.align	8
	.align		8
.nv.constant4:
        /*0000*/ 	.dword	vprintf
	.align		8
        /*0008*/ 	.dword	precalc_xorwow_matrix
	.align		8
        /*0010*/ 	.dword	precalc_xorwow_offset_matrix
	.align		8
        /*0018*/ 	.dword	mrg32k3aM1
	.align		8
        /*0020*/ 	.dword	mrg32k3aM2
	.align		8
        /*0028*/ 	.dword	mrg32k3aM1SubSeq
	.align		8
        /*0030*/ 	.dword	mrg32k3aM2SubSeq
	.align		8
        /*0038*/ 	.dword	mrg32k3aM1Seq
	.align		8
        /*0040*/ 	.dword	mrg32k3aM2Seq
	.align		8
        /*0048*/ 	.dword	$str


//--------------------- .nv.constant3             --------------------------
	.section	.nv.constant3,"a",@progbits
	.align	8
.nv.constant3:
	.type		__cr_lgamma_table,@object
	.size		__cr_lgamma_table,(.L_8 - __cr_lgamma_table)
__cr_lgamma_table:
        /*0000*/ 	.byte	0x00, 0x00, 0x00, 0x00, 0x00, 0x00, 0x00, 0x00, 0x00, 0x00, 0x00, 0x00, 0x00, 0x00, 0x00, 0x00
        /*0010*/ 	.byte	0xef, 0x39, 0xfa, 0xfe, 0x42, 0x2e, 0xe6, 0x3f, 0x02, 0x20, 0x2a, 0xfa, 0x0b, 0xab, 0xfc, 0x3f
        /*0020*/ 	.byte	0xf9, 0x2c, 0x92, 0x7c, 0xa7, 0x6c, 0x09, 0x40, 0xc9, 0x79, 0x44, 0x3c, 0x64, 0x26, 0x13, 0x40
        /*0030*/ 	.byte	0xca, 0x01, 0xcf, 0x3a, 0x27, 0x51, 0x1a, 0x40, 0x30, 0xcc, 0x2d, 0xf3, 0xe1, 0x0c, 0x21, 0x40
        /*0040*/ 	.byte	0x0d, 0xb7, 0xfc, 0x82, 0x8e, 0x35, 0x25, 0x40
.L_8:


//--------------------- .text._Z8simpleHWiPfS_jPii --------------------------
	.section	.text._Z8simpleHWiPfS_jPii,"ax",@progbits
	.align	128
        .global         _Z8simpleHWiPfS_jPii
        .type           _Z8simpleHWiPfS_jPii,@function
        .size           _Z8simpleHWiPfS_jPii,(.L_x_61 - _Z8simpleHWiPfS_jPii)
        .other          _Z8simpleHWiPfS_jPii,@"STO_CUDA_ENTRY STV_DEFAULT"
_Z8simpleHWiPfS_jPii:
.text._Z8simpleHWiPfS_jPii:
[----:B------:R-:W0:Y:S01]  /*0000*/  LDC R1, c[0x0][0x37c] ;  /* 0x0000df00ff017b82 */ /* 0x000e220000000800 */
[----:B------:R-:W1:Y:S07]  /*0010*/  S2R R2, SR_TID.X ;  /* 0x0000000000027919 */ /* 0x000e6e0000002100 */
[----:B------:R-:W1:Y:S01]  /*0020*/  LDC.64 R4, c[0x0][0x388] ;  /* 0x0000e200ff047b82 */ /* 0x000e620000000a00 */
[----:B------:R-:W2:Y:S01]  /*0030*/  LDCU.64 UR36, c[0x0][0x358] ;  /* 0x00006b00ff2477ac */ /* 0x000ea20008000a00 */
[----:B0-----:R-:W-:Y:S01]  /*0040*/  IADD3 R1, PT, PT, R1, -0x10, RZ ;  /* 0xfffffff001017810 */ /* 0x001fe20007ffe0ff */
[----:B------:R-:W0:Y:S05]  /*0050*/  LDCU UR4, c[0x0][0x398] ;  /* 0x00007300ff0477ac */ /* 0x000e2a0008000800 */
[----:B------:R-:W0:Y:S01]  /*0060*/  S2UR UR10, SR_CTAID.X ;  /* 0x00000000000a79c3 */ /* 0x000e220000002500 */
[----:B------:R-:W3:Y:S01]  /*0070*/  LDCU UR41, c[0x0][0x380] ;  /* 0x00007000ff2977ac */ /* 0x000ee20008000800 */
[----:B-1----:R-:W-:-:S06]  /*0080*/  IMAD.WIDE.U32 R4, R2, 0x4, R4 ;  /* 0x0000000402047825 */ /* 0x002fcc00078e0004 */
[----:B--2---:R1:W2:Y:S01]  /*0090*/  LDG.E R4, desc[UR36][R4.64] ;  /* 0x0000002404047981 */ /* 0x0042a2000c1e1900 */
[----:B0-----:R-:W-:Y:S01]  /*00a0*/  UIADD3 UR4, UPT, UPT, UR10, UR4, URZ ;  /* 0x000000040a047290 */ /* 0x001fe2000fffe0ff */
[----:B------:R-:W0:Y:S01]  /*00b0*/  S2UR UR9, SR_CgaCtaId ;  /* 0x00000000000979c3 */ /* 0x000e220000008800 */
[----:B---3--:R-:W-:Y:S01]  /*00c0*/  UIMAD UR43, UR10, UR41, URZ ;  /* 0x000000290a2b72a4 */ /* 0x008fe2000f8e02ff */
[----:B------:R-:W-:Y:S01]  /*00d0*/  IMAD.MOV.U32 R6, RZ, RZ, 0x3dcccccd ;  /* 0x3dcccccdff067424 */ /* 0x000fe200078e00ff */
[----:B------:R-:W-:Y:S01]  /*00e0*/  ULOP3.LUT UR4, UR4, 0xaad26b49, URZ, 0x3c, !UPT ;  /* 0xaad26b4904047892 */ /* 0x000fe2000f8e3cff */
[----:B------:R-:W-:Y:S01]  /*00f0*/  UMOV UR38, 0x400 ;  /* 0x0000040000267882 */ /* 0x000fe20000000000 */
[----:B------:R-:W3:Y:S02]  /*0100*/  LDCU UR39, c[0x0][0x2f8] ;  /* 0x00005f00ff2777ac */ /* 0x000ee40008000800 */
[----:B------:R-:W-:Y:S01]  /*0110*/  IADD3 R27, PT, PT, R2, UR43, RZ ;  /* 0x0000002b021b7c10 */ /* 0x000fe2000fffe0ff */
[----:B-1----:R-:W-:Y:S01]  /*0120*/  HFMA2 R5, -RZ, RZ, 2.5625, 0 ;  /* 0x41200000ff057431 */ /* 0x002fe200000001ff */
[----:B------:R-:W-:Y:S01]  /*0130*/  UIMAD UR5, UR4, 0x4182bed5, URZ ;  /* 0x4182bed5040578a4 */ /* 0x000fe2000f8e02ff */
[----:B------:R-:W1:Y:S03]  /*0140*/  LDCU UR40, c[0x0][0x2fc] ;  /* 0x00005f80ff2877ac */ /* 0x000e660008000800 */
[----:B------:R-:W-:-:S02]  /*0150*/  UIADD3 UR6, UPT, UPT, UR5, 0x75bcd15, URZ ;  /* 0x075bcd1505067890 */ /* 0x000fc4000fffe0ff */
[----:B------:R-:W-:Y:S01]  /*0160*/  UIADD3 UR5, UPT, UPT, UR5, 0x583f19, URZ ;  /* 0x00583f1905057890 */ /* 0x000fe2000fffe0ff */
[----:B------:R-:W-:Y:S01]  /*0170*/  FFMA R5, -R6, R5, 1 ;  /* 0x3f80000006057423 */ /* 0x000fe20000000105 */
[----:B------:R-:W-:-:S03]  /*0180*/  USHF.R.U32.HI UR7, URZ, 0x2, UR6 ;  /* 0x00000002ff077899 */ /* 0x000fc60008011606 */
[----:B------:R-:W-:Y:S01]  /*0190*/  FFMA R5, R5, -R6, -0.10000000149011611938 ;  /* 0xbdcccccd05057423 */ /* 0x000fe20000000806 */
[----:B------:R-:W-:Y:S02]  /*01a0*/  ULOP3.LUT UR7, UR7, UR6, URZ, 0x3c, !UPT ;  /* 0x0000000607077292 */ /* 0x000fe4000f8e3cff */
[----:B------:R-:W-:Y:S02]  /*01b0*/  USHF.L.U32 UR6, UR5, 0x4, URZ ;  /* 0x0000000405067899 */ /* 0x000fe400080006ff */
[----:B------:R-:W-:Y:S02]  /*01c0*/  USHF.L.U32 UR8, UR7, 0x1, URZ ;  /* 0x0000000107087899 */ /* 0x000fe400080006ff */
[----:B0-----:R-:W-:Y:S02]  /*01d0*/  ULEA UR38, UR9, UR38, 0x18 ;  /* 0x0000002609267291 */ /* 0x001fe4000f8ec0ff */
[----:B------:R-:W-:Y:S02]  /*01e0*/  ULOP3.LUT UR6, UR5, UR6, UR8, 0x96, !UPT ;  /* 0x0000000605067292 */ /* 0x000fe4000f8e9608 */
[----:B------:R-:W-:-:S02]  /*01f0*/  UIMAD UR41, UR41, 0x28, UR38 ;  /* 0x00000028292978a4 */ /* 0x000fc4000f8e0226 */
[----:B------:R-:W-:Y:S01]  /*0200*/  ULOP3.LUT UR6, UR6, UR7, URZ, 0x3c, !UPT ;  /* 0x0000000706067292 */ /* 0x000fe2000f8e3cff */
[----:B------:R-:W-:Y:S02]  /*0210*/  LEA R3, R27, UR38, 0x2 ;  /* 0x000000261b037c11 */ /* 0x000fe4000f8e10ff */
[----:B------:R-:W-:Y:S01]  /*0220*/  R2UR UR7, R1 ;  /* 0x00000000010772ca */ /* 0x000fe200000e0000 */
[----:B------:R-:W-:-:S04]  /*0230*/  UIMAD UR6, UR4, 0x4182bed5, UR6 ;  /* 0x4182bed5040678a4 */ /* 0x000fc8000f8e0206 */
[----:B------:R-:W-:-:S04]  /*0240*/  UIADD3 UR6, UPT, UPT, UR6, -0x26039c23, URZ ;  /* 0xd9fc63dd06067890 */ /* 0x000fc8000fffe0ff */
[----:B------:R-:W-:-:S04]  /*0250*/  UIMAD.WIDE.U32 UR4, UR6, 0x51eb851f, URZ ;  /* 0x51eb851f060478a5 */ /* 0x000fc8000f8e00ff */
[----:B------:R-:W-:Y:S02]  /*0260*/  USHF.R.U32.HI UR5, URZ, 0x5, UR5 ;  /* 0x00000005ff057899 */ /* 0x000fe40008011605 */
[----:B---3--:R-:W-:Y:S02]  /*0270*/  UIADD3 UR39, UP0, UPT, UR7, UR39, URZ ;  /* 0x0000002707277290 */ /* 0x008fe4000ff1e0ff */
[----:B------:R-:W-:Y:S02]  /*0280*/  UIMAD UR5, UR5, -0x64, UR6 ;  /* 0xffffff9c050578a4 */ /* 0x000fe4000f8e0206 */
[----:B-1----:R-:W-:-:S04]  /*0290*/  UIADD3.X UR40, UPT, UPT, URZ, UR40, URZ, UP0, !UPT ;  /* 0x00000028ff287290 */ /* 0x002fc800087fe4ff */
[----:B------:R-:W-:-:S04]  /*02a0*/  I2FP.F32.U32 R0, UR5 ;  /* 0x0000000500007c45 */ /* 0x000fc80008201000 */
[----:B------:R-:W0:Y:S01]  /*02b0*/  FCHK P0, R0, -10 ;  /* 0xc120000000007902 */ /* 0x000e220000000000 */
[----:B------:R-:W-:-:S04]  /*02c0*/  FFMA R6, R0, R5, RZ ;  /* 0x0000000500067223 */ /* 0x000fc800000000ff */
[----:B------:R-:W-:-:S04]  /*02d0*/  FFMA R7, R6, 10, R0 ;  /* 0x4120000006077823 */ /* 0x000fc80000000000 */
[----:B------:R-:W-:Y:S01]  /*02e0*/  FFMA R5, R5, R7, R6 ;  /* 0x0000000705057223 */ /* 0x000fe20000000006 */
[----:B--2---:R1:W-:Y:S01]  /*02f0*/  STS [R3], R4 ;  /* 0x0000000403007388 */ /* 0x0043e20000000800 */
[----:B0-----:R-:W-:Y:S05]  /*0300*/  @!P0 BRA `(.L_x_0) ;  /* 0x0000000000108947 */ /* 0x001fea0003800000 */
[----:B-1----:R-:W-:Y:S01]  /*0310*/  IMAD.MOV.U32 R3, RZ, RZ, -0x3ee00000 ;  /* 0xc1200000ff037424 */ /* 0x002fe200078e00ff */
[----:B------:R-:W-:-:S07]  /*0320*/  MOV R8, 0x340 ;  /* 0x0000034000087802 */ /* 0x000fce0000000f00 */
[----:B------:R-:W-:Y:S05]  /*0330*/  CALL.REL.NOINC `($__internal_0_$__cuda_sm3x_div_rn_noftz_f32_slowpath) ;  /* 0x0000002400307944 */ /* 0x000fea0003c00000 */
[----:B------:R-:W-:-:S07]  /*0340*/  MOV R5, R3 ;  /* 0x0000000300057202 */ /* 0x000fce0000000f00 */
.L_x_0:
[----:B------:R-:W-:Y:S01]  /*0350*/  ULEA UR44, UR10, UR41, 0x2 ;  /* 0x000000290a2c7291 */ /* 0x000fe2000f8e10ff */
[----:B------:R-:W0:Y:S08]  /*0360*/  LDCU UR42, c[0x0][0x380] ;  /* 0x00007000ff2a77ac */ /* 0x000e300008000800 */
[----:B------:R2:W-:Y:S04]  /*0370*/  STS [UR44+0x28], R5 ;  /* 0x00002805ff007988 */ /* 0x0005e8000800082c */
[----:B------:R-:W-:Y:S01]  /*0380*/  STS [UR44], RZ ;  /* 0x000000ffff007988 */ /* 0x000fe2000800082c */
[----:B0-----:R-:W-:-:S09]  /*0390*/  UISETP.GE.AND UP0, UPT, UR42, 0x1, UPT ;  /* 0x000000012a00788c */ /* 0x001fd2000bf06270 */
[----:B--2---:R-:W-:Y:S05]  /*03a0*/  BRA.U !UP0, `(.L_x_1) ;  /* 0x0000000508887547 */ /* 0x004fea000b800000 */
[----:B------:R-:W-:Y:S01]  /*03b0*/  UISETP.GE.U32.AND UP0, UPT, UR42, 0x10, UPT ;  /* 0x000000102a00788c */ /* 0x000fe2000bf06070 */
[----:B------:R-:W-:Y:S01]  /*03c0*/  HFMA2 R0, -RZ, RZ, 0, 0 ;  /* 0x00000000ff007431 */ /* 0x000fe200000001ff */
[----:B------:R-:W-:Y:S01]  /*03d0*/  ULOP3.LUT UR4, UR42, 0xf, URZ, 0xc0, !UPT ;  /* 0x0000000f2a047892 */ /* 0x000fe2000f8ec0ff */
[----:B-1----:R-:W-:-:S03]  /*03e0*/  IMAD.MOV.U32 R3, RZ, RZ, RZ ;  /* 0x000000ffff037224 */ /* 0x002fc600078e00ff */
[----:B------:R-:W-:-:S03]  /*03f0*/  UISETP.NE.AND UP1, UPT, UR4, URZ, UPT ;  /* 0x000000ff0400728c */ /* 0x000fc6000bf25270 */
[----:B------:R-:W-:Y:S08]  /*0400*/  BRA.U !UP0, `(.L_x_2) ;  /* 0x0000000108a47547 */ /* 0x000ff0000b800000 */
[----:B------:R-:W-:Y:S01]  /*0410*/  ULOP3.LUT UR5, UR42, 0x7ffffff0, URZ, 0xc0, !UPT ;  /* 0x7ffffff02a057892 */ /* 0x000fe2000f8ec0ff */
[----:B------:R-:W-:Y:S01]  /*0420*/  MOV R6, RZ ;  /* 0x000000ff00067202 */ /* 0x000fe20000000f00 */
[----:B------:R-:W-:-:S04]  /*0430*/  IMAD.MOV.U32 R0, RZ, RZ, RZ ;  /* 0x000000ffff007224 */ /* 0x000fc800078e00ff */
[----:B------:R-:W-:-:S07]  /*0440*/  MOV R3, UR5 ;  /* 0x0000000500037c02 */ /* 0x000fce0008000f00 */
.L_x_3:
[----:B------:R-:W0:Y:S02]  /*0450*/  LDC.64 R4, c[0x0][0x388] ;  /* 0x0000e200ff047b82 */ /* 0x000e240000000a00 */
[----:B0-----:R-:W-:-:S05]  /*0460*/  IMAD.WIDE.U32 R4, R6, 0x4, R4 ;  /* 0x0000000406047825 */ /* 0x001fca00078e0004 */
[----:B------:R-:W2:Y:S04]  /*0470*/  LDG.E R17, desc[UR36][R4.64] ;  /* 0x0000002404117981 */ /* 0x000ea8000c1e1900 */
[----:B------:R-:W3:Y:S04]  /*0480*/  LDG.E R16, desc[UR36][R4.64+0x4] ;  /* 0x0000042404107981 */ /* 0x000ee8000c1e1900 */
[----:B------:R-:W4:Y:S04]  /*0490*/  LDG.E R19, desc[UR36][R4.64+0x8] ;  /* 0x0000082404137981 */ /* 0x000f28000c1e1900 */
[----:B------:R-:W5:Y:S04]  /*04a0*/  LDG.E R21, desc[UR36][R4.64+0xc] ;  /* 0x00000c2404157981 */ /* 0x000f68000c1e1900 */
        /* <DEDUP_REMOVED lines=11> */
[----:B------:R-:W5:Y:S01]  /*0560*/  LDG.E R15, desc[UR36][R4.64+0x3c] ;  /* 0x00003c24040f7981 */ /* 0x000f62000c1e1900 */
[----:B------:R-:W-:-:S04]  /*0570*/  IADD3 R6, PT, PT, R6, 0x10, RZ ;  /* 0x0000001006067810 */ /* 0x000fc80007ffe0ff */
[----:B------:R-:W-:Y:S01]  /*0580*/  ISETP.NE.AND P0, PT, R6, R3, PT ;  /* 0x000000030600720c */ /* 0x000fe20003f05270 */
[----:B--2---:R-:W-:-:S04]  /*0590*/  FADD R17, R17, R0 ;  /* 0x0000000011117221 */ /* 0x004fc80000000000 */
[----:B---3--:R-:W-:-:S04]  /*05a0*/  FADD R16, R17, R16 ;  /* 0x0000001011107221 */ /* 0x008fc80000000000 */
[----:B----4-:R-:W-:-:S04]  /*05b0*/  FADD R16, R16, R19 ;  /* 0x0000001310107221 */ /* 0x010fc80000000000 */
[----:B-----5:R-:W-:-:S04]  /*05c0*/  FADD R16, R16, R21 ;  /* 0x0000001510107221 */ /* 0x020fc80000000000 */
[----:B------:R-:W-:-:S04]  /*05d0*/  FADD R16, R16, R23 ;  /* 0x0000001710107221 */ /* 0x000fc80000000000 */
        /* <DEDUP_REMOVED lines=10> */
[----:B------:R-:W-:Y:S01]  /*0680*/  FADD R0, R8, R15 ;  /* 0x0000000f08007221 */ /* 0x000fe20000000000 */
[----:B------:R-:W-:Y:S06]  /*0690*/  @P0 BRA `(.L_x_3) ;  /* 0xfffffffc006c0947 */ /* 0x000fec000383ffff */
.L_x_2:
[----:B------:R-:W-:Y:S05]  /*06a0*/  BRA.U !UP1, `(.L_x_4) ;  /* 0x0000000109c47547 */ /* 0x000fea000b800000 */
[----:B------:R-:W-:Y:S02]  /*06b0*/  UISETP.GE.U32.AND UP0, UPT, UR4, 0x8, UPT ;  /* 0x000000080400788c */ /* 0x000fe4000bf06070 */
[----:B------:R-:W-:-:S04]  /*06c0*/  ULOP3.LUT UR5, UR42, 0x7, URZ, 0xc0, !UPT ;  /* 0x000000072a057892 */ /* 0x000fc8000f8ec0ff */
[----:B------:R-:W-:-:S03]  /*06d0*/  UISETP.NE.AND UP1, UPT, UR5, URZ, UPT ;  /* 0x000000ff0500728c */ /* 0x000fc6000bf25270 */
[----:B------:R-:W-:Y:S08]  /*06e0*/  BRA.U !UP0, `(.L_x_5) ;  /* 0x00000001084c7547 */ /* 0x000ff0000b800000 */
        /* <DEDUP_REMOVED lines=9> */
[----:B------:R-:W5:Y:S01]  /*0780*/  LDG.E R19, desc[UR36][R4.64+0x1c] ;  /* 0x00001c2404137981 */ /* 0x000f62000c1e1900 */
[----:B------:R-:W-:-:S02]  /*0790*/  VIADD R3, R3, 0x8 ;  /* 0x0000000803037836 */ /* 0x000fc40000000000 */
[----:B--2---:R-:W-:-:S04]  /*07a0*/  FADD R7, R0, R7 ;  /* 0x0000000700077221 */ /* 0x004fc80000000000 */
[----:B---3--:R-:W-:-:S04]  /*07b0*/  FADD R6, R7, R6 ;  /* 0x0000000607067221 */ /* 0x008fc80000000000 */
[----:B----4-:R-:W-:-:S04]  /*07c0*/  FADD R6, R6, R9 ;  /* 0x0000000906067221 */ /* 0x010fc80000000000 */
[----:B-----5:R-:W-:-:S04]  /*07d0*/  FADD R6, R6, R11 ;  /* 0x0000000b06067221 */ /* 0x020fc80000000000 */
[----:B------:R-:W-:-:S04]  /*07e0*/  FADD R6, R6, R13 ;  /* 0x0000000d06067221 */ /* 0x000fc80000000000 */
[----:B------:R-:W-:-:S04]  /*07f0*/  FADD R6, R6, R15 ;  /* 0x0000000f06067221 */ /* 0x000fc80000000000 */
[----:B------:R-:W-:-:S04]  /*0800*/  FADD R6, R6, R17 ;  /* 0x0000001106067221 */ /* 0x000fc80000000000 */
[----:B------:R-:W-:-:S07]  /*0810*/  FADD R0, R6, R19 ;  /* 0x0000001306007221 */ /* 0x000fce0000000000 */
.L_x_5:
        /* <DEDUP_REMOVED lines=10> */
[----:B------:R-:W5:Y:S01]  /*08c0*/  LDG.E R11, desc[UR36][R4.64+0xc] ;  /* 0x00000c24040b7981 */ /* 0x000f62000c1e1900 */
[----:B------:R-:W-:Y:S01]  /*08d0*/  IADD3 R3, PT, PT, R3, 0x4, RZ ;  /* 0x0000000403037810 */ /* 0x000fe20007ffe0ff */
[----:B--2---:R-:W-:-:S04]  /*08e0*/  FADD R7, R0, R7 ;  /* 0x0000000700077221 */ /* 0x004fc80000000000 */
[----:B---3--:R-:W-:-:S04]  /*08f0*/  FADD R6, R7, R6 ;  /* 0x0000000607067221 */ /* 0x008fc80000000000 */
[----:B----4-:R-:W-:-:S04]  /*0900*/  FADD R6, R6, R9 ;  /* 0x0000000906067221 */ /* 0x010fc80000000000 */
[----:B-----5:R-:W-:-:S07]  /*0910*/  FADD R0, R6, R11 ;  /* 0x0000000b06007221 */ /* 0x020fce0000000000 */
.L_x_6:
[----:B------:R-:W-:Y:S05]  /*0920*/  BRA.U !UP1, `(.L_x_4) ;  /* 0x0000000109247547 */ /* 0x000fea000b800000 */
[----:B------:R-:W0:Y:S01]  /*0930*/  LDC.64 R6, c[0x0][0x388] ;  /* 0x0000e200ff067b82 */ /* 0x000e220000000a00 */
[----:B------:R-:W-:-:S05]  /*0940*/  UMOV UR4, URZ ;  /* 0x000000ff00047c82 */ /* 0x000fca0008000000 */
.L_x_7:
[----:B0-----:R-:W-:-:S06]  /*0950*/  IMAD.WIDE.U32 R4, R3, 0x4, R6 ;  /* 0x0000000403047825 */ /* 0x001fcc00078e0006 */
[----:B------:R-:W2:Y:S01]  /*0960*/  LDG.E R5, desc[UR36][R4.64] ;  /* 0x0000002404057981 */ /* 0x000ea2000c1e1900 */
[----:B------:R-:W-:Y:S01]  /*0970*/  UIADD3 UR4, UPT, UPT, UR4, 0x1, URZ ;  /* 0x0000000104047890 */ /* 0x000fe2000fffe0ff */
[----:B------:R-:W-:-:S03]  /*0980*/  IADD3 R3, PT, PT, R3, 0x1, RZ ;  /* 0x0000000103037810 */ /* 0x000fc60007ffe0ff */
[----:B------:R-:W-:Y:S01]  /*0990*/  UISETP.NE.AND UP0, UPT, UR4, UR6, UPT ;  /* 0x000000060400728c */ /* 0x000fe2000bf05270 */
[----:B--2---:R-:W-:-:S08]  /*09a0*/  FADD R0, R5, R0 ;  /* 0x0000000005007221 */ /* 0x004fd00000000000 */
[----:B------:R-:W-:Y:S05]  /*09b0*/  BRA.U UP0, `(.L_x_7) ;  /* 0xfffffffd00e47547 */ /* 0x000fea000b83ffff */
.L_x_4:
[----:B------:R0:W-:Y:S02]  /*09c0*/  STS [UR44], R0 ;  /* 0x00000000ff007988 */ /* 0x0001e4000800082c */
.L_x_1:
[----:B------:R-:W2:Y:S01]  /*09d0*/  LDCU UR4, c[0x0][0x3a8] ;  /* 0x00007500ff0477ac */ /* 0x000ea20008000800 */
[----:B-1----:R-:W1:Y:S01]  /*09e0*/  LDC R3, c[0x0][0x360] ;  /* 0x0000d800ff037b82 */ /* 0x002e620000000800 */
[----:B--2---:R-:W-:Y:S02]  /*09f0*/  UISETP.GE.AND UP0, UPT, UR4, 0x1, UPT ;  /* 0x000000010400788c */ /* 0x004fe4000bf06270 */
[----:B------:R-:W-:Y:S02]  /*0a00*/  UIMAD UR45, UR10, UR4, URZ ;  /* 0x000000040a2d72a4 */ /* 0x000fe4000f8e02ff */
[----:B-1----:R-:W-:-:S05]  /*0a10*/  IMAD R26, R3, UR10, R2 ;  /* 0x0000000a031a7c24 */ /* 0x002fca000f8e0202 */
[----:B------:R-:W-:Y:S05]  /*0a20*/  BRA.U !UP0, `(.L_x_8) ;  /* 0x0000001d08487547 */ /* 0x000fea000b800000 */
[----:B------:R-:W1:Y:S01]  /*0a30*/  LDCU UR4, c[0x0][0x398] ;  /* 0x00007300ff0477ac */ /* 0x000e620008000800 */
[----:B------:R-:W-:Y:S02]  /*0a40*/  UISETP.GT.AND UP0, UPT, UR42, URZ, UPT ;  /* 0x000000ff2a00728c */ /* 0x000fe4000bf04270 */
[----:B------:R-:W-:-:S06]  /*0a50*/  ULEA UR46, UR43, UR38, 0x2 ;  /* 0x000000262b2e7291 */ /* 0x000fcc000f8e10ff */
[----:B------:R-:W-:Y:S01]  /*0a60*/  LEA R22, R2, UR46, 0x2 ;  /* 0x0000002e02167c11 */ /* 0x000fe2000f8e10ff */
[----:B-1----:R-:W-:-:S05]  /*0a70*/  VIADD R25, R26, UR4 ;  /* 0x000000041a197c36 */ /* 0x002fca0008000000 */
[----:B0-----:R-:W-:-:S05]  /*0a80*/  LOP3.LUT R0, R25, 0xaad26b49, RZ, 0x3c, !PT ;  /* 0xaad26b4919007812 */ /* 0x001fca00078e3cff */
[----:B------:R-:W-:-:S05]  /*0a90*/  IMAD R3, R0, 0x4182bed5, RZ ;  /* 0x4182bed500037824 */ /* 0x000fca00078e02ff */
[C---:B------:R-:W-:Y:S02]  /*0aa0*/  IADD3 R4, PT, PT, R3.reuse, 0x75bcd15, RZ ;  /* 0x075bcd1503047810 */ /* 0x040fe40007ffe0ff */
[----:B------:R-:W-:Y:S02]  /*0ab0*/  IADD3 R3, PT, PT, R3, 0x583f19, RZ ;  /* 0x00583f1903037810 */ /* 0x000fe40007ffe0ff */
[----:B------:R-:W-:-:S04]  /*0ac0*/  SHF.R.U32.HI R5, RZ, 0x2, R4 ;  /* 0x00000002ff057819 */ /* 0x000fc80000011604 */
[----:B------:R-:W-:Y:S01]  /*0ad0*/  LOP3.LUT R5, R5, R4, RZ, 0x3c, !PT ;  /* 0x0000000405057212 */ /* 0x000fe200078e3cff */
[----:B------:R-:W-:-:S03]  /*0ae0*/  IMAD.SHL.U32 R4, R3, 0x10, RZ ;  /* 0x0000001003047824 */ /* 0x000fc600078e00ff */
[----:B------:R-:W-:-:S04]  /*0af0*/  SHF.L.U32 R6, R5, 0x1, RZ ;  /* 0x0000000105067819 */ /* 0x000fc800000006ff */
[----:B------:R-:W-:-:S04]  /*0b00*/  LOP3.LUT R4, R3, R4, R6, 0x96, !PT ;  /* 0x0000000403047212 */ /* 0x000fc800078e9606 */
[----:B------:R-:W-:-:S05]  /*0b10*/  LOP3.LUT R5, R4, R5, RZ, 0x3c, !PT ;  /* 0x0000000504057212 */ /* 0x000fca00078e3cff */
[----:B------:R-:W-:-:S05]  /*0b20*/  IMAD R5, R0, 0x4182bed5, R5 ;  /* 0x4182bed500057824 */ /* 0x000fca00078e0205 */
[----:B------:R-:W-:-:S05]  /*0b30*/  IADD3 R5, PT, PT, R5, -0x26039c23, RZ ;  /* 0xd9fc63dd05057810 */ /* 0x000fca0007ffe0ff */
[----:B------:R-:W-:-:S04]  /*0b40*/  IMAD.HI.U32 R0, R5, -0x33333333, RZ ;  /* 0xcccccccd05007827 */ /* 0x000fc800078e00ff */
[----:B------:R-:W-:Y:S01]  /*0b50*/  IMAD.HI.U32 R3, R5, 0x10624dd3, RZ ;  /* 0x10624dd305037827 */ /* 0x000fe200078e00ff */
[----:B------:R-:W-:-:S04]  /*0b60*/  SHF.R.U32.HI R0, RZ, 0x3, R0 ;  /* 0x00000003ff007819 */ /* 0x000fc80000011600 */
[----:B------:R-:W-:Y:S01]  /*0b70*/  SHF.R.U32.HI R4, RZ, 0x6, R3 ;  /* 0x00000006ff047819 */ /* 0x000fe20000011603 */
[----:B------:R-:W-:-:S04]  /*0b80*/  IMAD R0, R0, -0xa, R5 ;  /* 0xfffffff600007824 */ /* 0x000fc800078e0205 */
[----:B------:R-:W-:Y:S01]  /*0b90*/  IMAD R4, R4, -0x3e8, R5 ;  /* 0xfffffc1804047824 */ /* 0x000fe200078e0205 */
[----:B------:R-:W-:-:S04]  /*0ba0*/  I2FP.F32.U32 R0, R0 ;  /* 0x0000000000007245 */ /* 0x000fc80000201000 */
[----:B------:R-:W0:Y:S01]  /*0bb0*/  F2I.TRUNC.NTZ R24, R0 ;  /* 0x0000000000187305 */ /* 0x000e22000020f100 */
[----:B------:R-:W-:Y:S02]  /*0bc0*/  I2FP.F32.U32 R23, R4 ;  /* 0x0000000400177245 */ /* 0x000fe40000201000 */
[----:B0-----:R-:W-:Y:S01]  /*0bd0*/  LEA R29, R24, UR41, 0x2 ;  /* 0x00000029181d7c11 */ /* 0x001fe2000f8e10ff */
[----:B------:R-:W-:Y:S06]  /*0be0*/  BRA.U UP0, `(.L_x_9) ;  /* 0x0000000500987547 */ /* 0x000fec000b800000 */
[----:B------:R0:W1:Y:S01]  /*0bf0*/  I2F.F64.U32 R18, R4 ;  /* 0x0000000400127312 */ /* 0x0000620000201800 */
[----:B------:R-:W-:Y:S01]  /*0c00*/  BSSY.RECONVERGENT B8, `(.L_x_10) ;  /* 0x0000063000087945 */ /* 0x000fe20003800200 */
[----:B------:R-:W-:-:S07]  /*0c10*/  IMAD.MOV.U32 R28, RZ, RZ, RZ ;  /* 0x000000ffff1c7224 */ /* 0x000fce00078e00ff */
.L_x_20:
[----:B0-----:R-:W0:Y:S01]  /*0c20*/  LDCU.64 UR4, c[0x0][0x3a0] ;  /* 0x00007400ff0477ac */ /* 0x001e220008000a00 */
[----:B------:R-:W-:-:S04]  /*0c30*/  IADD3 R0, P0, PT, R28, UR45, RZ ;  /* 0x0000002d1c007c10 */ /* 0x000fc8000ff1e0ff */
[----:B------:R-:W-:Y:S02]  /*0c40*/  IADD3.X R3, PT, PT, RZ, RZ, RZ, P0, !PT ;  /* 0x000000ffff037210 */ /* 0x000fe400007fe4ff */
[----:B0-----:R-:W-:-:S04]  /*0c50*/  LEA R4, P0, R0, UR4, 0x2 ;  /* 0x0000000400047c11 */ /* 0x001fc8000f8010ff */
[----:B------:R-:W-:-:S06]  /*0c60*/  LEA.HI.X R5, R0, UR5, R3, 0x2, P0 ;  /* 0x0000000500057c11 */ /* 0x000fcc00080f1403 */
[----:B------:R-:W2:Y:S01]  /*0c70*/  LDG.E R5, desc[UR36][R4.64] ;  /* 0x0000002404057981 */ /* 0x000ea2000c1e1900 */
[----:B------:R-:W-:Y:S01]  /*0c80*/  BSSY.RECONVERGENT B6, `(.L_x_11) ;  /* 0x0000056000067945 */ /* 0x000fe20003800200 */
[----:B--2---:R-:W-:-:S13]  /*0c90*/  ISETP.NE.AND P0, PT, R5, R2, PT ;  /* 0x000000020500720c */ /* 0x004fda0003f05270 */
[----:B------:R-:W-:Y:S05]  /*0ca0*/  @P0 BRA `(.L_x_12) ;  /* 0x00000004004c0947 */ /* 0x000fea0003800000 */
[----:B------:R-:W-:Y:S01]  /*0cb0*/  IMAD R0, R28, -0x33333333, RZ ;  /* 0xcccccccd1c007824 */ /* 0x000fe200078e02ff */
[----:B------:R-:W-:Y:S04]  /*0cc0*/  BSSY.RECONVERGENT B0, `(.L_x_13) ;  /* 0x0000024000007945 */ /* 0x000fe80003800200 */
[----:B------:R-:W-:-:S04]  /*0cd0*/  SHF.L.W.U32.HI R0, R0, 0x1f, R0 ;  /* 0x0000001f00007819 */ /* 0x000fc80000010e00 */
[----:B------:R-:W-:-:S13]  /*0ce0*/  ISETP.GT.U32.AND P0, PT, R0, 0x19999999, PT ;  /* 0x199999990000780c */ /* 0x000fda0003f04070 */
[----:B------:R-:W-:Y:S05]  /*0cf0*/  @P0 BRA `(.L_x_14) ;  /* 0x0000000000800947 */ /* 0x000fea0003800000 */
[----:B------:R-:W0:Y:S01]  /*0d00*/  LDCU UR4, c[0x0][0x398] ;  /* 0x00007300ff0477ac */ /* 0x000e220008000800 */
[----:B------:R-:W-:Y:S01]  /*0d10*/  BSSY.RECONVERGENT B1, `(.L_x_15) ;  /* 0x0000019000017945 */ /* 0x000fe20003800200 */
[----:B------:R-:W-:Y:S01]  /*0d20*/  MOV R3, R26 ;  /* 0x0000001a00037202 */ /* 0x000fe20000000f00 */
[----:B0-----:R-:W-:-:S07]  /*0d30*/  IMAD.U32 R0, RZ, RZ, UR4 ;  /* 0x00000004ff007e24 */ /* 0x001fce000f8e00ff */
.L_x_16:
[----:B------:R-:W-:-:S04]  /*0d40*/  IADD3 R0, PT, PT, R3, R0, RZ ;  /* 0x0000000003007210 */ /* 0x000fc80007ffe0ff */
[----:B------:R-:W-:-:S05]  /*0d50*/  LOP3.LUT R0, R0, 0xaad26b49, RZ, 0x3c, !PT ;  /* 0xaad26b4900007812 */ /* 0x000fca00078e3cff */
[----:B------:R-:W-:-:S05]  /*0d60*/  IMAD R3, R0, 0x4182bed5, RZ ;  /* 0x4182bed500037824 */ /* 0x000fca00078e02ff */
[C---:B------:R-:W-:Y:S01]  /*0d70*/  IADD3 R4, PT, PT, R3.reuse, 0x75bcd15, RZ ;  /* 0x075bcd1503047810 */ /* 0x040fe20007ffe0ff */
[----:B------:R-:W-:-:S03]  /*0d80*/  VIADD R3, R3, 0x583f19 ;  /* 0x00583f1903037836 */ /* 0x000fc60000000000 */
[----:B------:R-:W-:-:S04]  /*0d90*/  SHF.R.U32.HI R5, RZ, 0x2, R4 ;  /* 0x00000002ff057819 */ /* 0x000fc80000011604 */
[----:B------:R-:W-:Y:S02]  /*0da0*/  LOP3.LUT R5, R5, R4, RZ, 0x3c, !PT ;  /* 0x0000000405057212 */ /* 0x000fe400078e3cff */
[----:B------:R-:W-:Y:S02]  /*0db0*/  SHF.L.U32 R4, R3, 0x4, RZ ;  /* 0x0000000403047819 */ /* 0x000fe400000006ff */
[----:B------:R-:W-:-:S04]  /*0dc0*/  SHF.L.U32 R6, R5, 0x1, RZ ;  /* 0x0000000105067819 */ /* 0x000fc800000006ff */
[----:B------:R-:W-:Y:S01]  /*0dd0*/  LOP3.LUT R4, R3, R4, R6, 0x96, !PT ;  /* 0x0000000403047212 */ /* 0x000fe200078e9606 */
[----:B------:R-:W-:-:S03]  /*0de0*/  HFMA2 R3, -RZ, RZ, 0, 5.9604644775390625e-06 ;  /* 0x00000064ff037431 */ /* 0x000fc600000001ff */
[----:B------:R-:W-:-:S05]  /*0df0*/  LOP3.LUT R5, R4, R5, RZ, 0x3c, !PT ;  /* 0x0000000504057212 */ /* 0x000fca00078e3cff */
[----:B------:R-:W-:-:S04]  /*0e00*/  IMAD R5, R0, 0x4182bed5, R5 ;  /* 0x4182bed500057824 */ /* 0x000fc800078e0205 */
[----:B------:R-:W-:-:S04]  /*0e10*/  VIADD R5, R5, 0xd9fc63dd ;  /* 0xd9fc63dd05057836 */ /* 0x000fc80000000000 */
[----:B------:R-:W-:-:S05]  /*0e20*/  IMAD.HI.U32 R0, R5, -0x33333333, RZ ;  /* 0xcccccccd05007827 */ /* 0x000fca00078e00ff */
[----:B------:R-:W-:-:S05]  /*0e30*/  SHF.R.U32.HI R0, RZ, 0x3, R0 ;  /* 0x00000003ff007819 */ /* 0x000fca0000011600 */
[----:B------:R-:W-:-:S05]  /*0e40*/  IMAD R0, R0, -0xa, R5 ;  /* 0xfffffff600007824 */ /* 0x000fca00078e0205 */
[----:B------:R-:W-:Y:S02]  /*0e50*/  I2FP.F32.U32 R4, R0 ;  /* 0x0000000000047245 */ /* 0x000fe40000201000 */
[----:B------:R-:W-:Y:S02]  /*0e60*/  MOV R0, R25 ;  /* 0x0000001900007202 */ /* 0x000fe40000000f00 */
[----:B------:R-:W0:Y:S02]  /*0e70*/  F2I.TRUNC.NTZ R5, R4 ;  /* 0x0000000400057305 */ /* 0x000e24000020f100 */
[----:B0-----:R-:W-:-:S13]  /*0e80*/  ISETP.NE.AND P0, PT, R5, R24, PT ;  /* 0x000000180500720c */ /* 0x001fda0003f05270 */
[----:B------:R-:W-:Y:S05]  /*0e90*/  @!P0 BRA `(.L_x_16) ;  /* 0xfffffffc00a88947 */ /* 0x000fea000383ffff */
[----:B------:R-:W-:Y:S05]  /*0ea0*/  BSYNC.RECONVERGENT B1 ;  /* 0x0000000000017941 */ /* 0x000fea0003800200 */
.L_x_15:
[----:B------:R-:W-:Y:S01]  /*0eb0*/  LEA R3, R5, UR41, 0x2 ;  /* 0x0000002905037c11 */ /* 0x000fe2000f8e10ff */
[----:B------:R-:W-:Y:S04]  /*0ec0*/  LDS R0, [R29+0x28] ;  /* 0x000028001d007984 */ /* 0x000fe80000000800 */
[----:B------:R-:W0:Y:S04]  /*0ed0*/  LDS R4, [R3+0x28] ;  /* 0x0000280003047984 */ /* 0x000e280000000800 */
[----:B0-----:R0:W-:Y:S04]  /*0ee0*/  STS [R29+0x28], R4 ;  /* 0x000028041d007388 */ /* 0x0011e80000000800 */
[----:B------:R0:W-:Y:S02]  /*0ef0*/  STS [R3+0x28], R0 ;  /* 0x0000280003007388 */ /* 0x0001e40000000800 */
.L_x_14:
[----:B------:R-:W-:Y:S05]  /*0f00*/  BSYNC.RECONVERGENT B0 ;  /* 0x0000000000007941 */ /* 0x000fea0003800200 */
.L_x_13:
[----:B0-----:R-:W0:Y:S04]  /*0f10*/  LDS R0, [UR44+0x28] ;  /* 0x0000282cff007984 */ /* 0x001e280008000800 */
[----:B------:R-:W-:Y:S04]  /*0f20*/  LDS R16, [R22] ;  /* 0x0000000016107984 */ /* 0x000fe80000000800 */
[----:B------:R-:W-:Y:S04]  /*0f30*/  STS [R22], R23 ;  /* 0x0000001716007388 */ /* 0x000fe80000000800 */
[----:B------:R-:W2:Y:S01]  /*0f40*/  LDS R4, [UR44+0x28] ;  /* 0x0000282cff047984 */ /* 0x000ea20008000800 */
[----:B0-----:R-:W-:-:S05]  /*0f50*/  FMUL R3, RZ, -R0 ;  /* 0x80000000ff037220 */ /* 0x001fca0000400000 */
[----:B------:R-:W-:Y:S01]  /*0f60*/  FSETP.GEU.AND P0, PT, R3, -126, PT ;  /* 0xc2fc00000300780b */ /* 0x000fe20003f0e000 */
[----:B--2---:R-:W-:-:S05]  /*0f70*/  FMUL R4, RZ, -R4 ;  /* 0x80000004ff047220 */ /* 0x004fca0000400000 */
[----:B------:R-:W-:-:S07]  /*0f80*/  FSETP.GEU.AND P1, PT, R4, -126, PT ;  /* 0xc2fc00000400780b */ /* 0x000fce0003f2e000 */
[----:B------:R-:W-:-:S06]  /*0f90*/  @!P0 FMUL R3, R3, 0.5 ;  /* 0x3f00000003038820 */ /* 0x000fcc0000400000 */
[----:B------:R-:W0:Y:S01]  /*0fa0*/  MUFU.EX2 R3, R3 ;  /* 0x0000000300037308 */ /* 0x000e220000000800 */
[----:B------:R-:W-:-:S07]  /*0fb0*/  @!P1 FMUL R4, R4, 0.5 ;  /* 0x3f00000004049820 */ /* 0x000fce0000400000 */
[----:B------:R-:W2:Y:S01]  /*0fc0*/  MUFU.EX2 R0, R4 ;  /* 0x0000000400007308 */ /* 0x000ea20000000800 */
[----:B0-----:R-:W-:-:S07]  /*0fd0*/  @!P0 FMUL R3, R3, R3 ;  /* 0x0000000303038220 */ /* 0x001fce0000400000 */
[----:B------:R-:W0:Y:S01]  /*0fe0*/  MUFU.RCP R6, R3 ;  /* 0x0000000300067308 */ /* 0x000e220000001000 */
[----:B--2---:R-:W-:-:S07]  /*0ff0*/  @!P1 FMUL R0, R0, R0 ;  /* 0x0000000000009220 */ /* 0x004fce0000400000 */
[----:B------:R-:W2:Y:S01]  /*1000*/  FCHK P0, R0, R3 ;  /* 0x0000000300007302 */ /* 0x000ea20000000000 */
[----:B0-----:R-:W-:-:S04]  /*1010*/  FFMA R5, -R3, R6, 1 ;  /* 0x3f80000003057423 */ /* 0x001fc80000000106 */
[----:B------:R-:W-:-:S04]  /*1020*/  FFMA R5, R6, R5, R6 ;  /* 0x0000000506057223 */ /* 0x000fc80000000006 */
[----:B------:R-:W-:-:S04]  /*1030*/  FFMA R6, R0, R5, RZ ;  /* 0x0000000500067223 */ /* 0x000fc800000000ff */
[----:B------:R-:W-:-:S04]  /*1040*/  FFMA R7, -R3, R6, R0 ;  /* 0x0000000603077223 */ /* 0x000fc80000000100 */
[----:B------:R-:W-:Y:S01]  /*1050*/  FFMA R5, R5, R7, R6 ;  /* 0x0000000705057223 */ /* 0x000fe20000000006 */
[----:B--2---:R-:W-:Y:S06]  /*1060*/  @!P0 BRA `(.L_x_17) ;  /* 0x00000000000c8947 */ /* 0x004fec0003800000 */
[----:B------:R-:W-:-:S07]  /*1070*/  MOV R8, 0x1090 ;  /* 0x0000109000087802 */ /* 0x000fce0000000f00 */
[----:B-1----:R-:W-:Y:S05]  /*1080*/  CALL.REL.NOINC `($__internal_0_$__cuda_sm3x_div_rn_noftz_f32_slowpath) ;  /* 0x0000001400dc7944 */ /* 0x002fea0003c00000 */
[----:B------:R-:W-:-:S07]  /*1090*/  IMAD.MOV.U32 R5, RZ, RZ, R3 ;  /* 0x000000ffff057224 */ /* 0x000fce00078e0003 */
.L_x_17:
[----:B------:R-:W-:-:S04]  /*10a0*/  FMNMX R5, R5, 1, PT ;  /* 0x3f80000005057809 */ /* 0x000fc80003800000 */
[----:B------:R-:W-:-:S13]  /*10b0*/  FSETP.GT.AND P0, PT, R5, 0.80000001192092895508, PT ;  /* 0x3f4ccccd0500780b */ /* 0x000fda0003f04000 */
[----:B------:R0:W-:Y:S01]  /*10c0*/  @P0 STS [R22], R16 ;  /* 0x0000001016000388 */ /* 0x0001e20000000800 */
[----:B------:R-:W-:Y:S05]  /*10d0*/  @P0 BRA `(.L_x_12) ;  /* 0x0000000000400947 */ /* 0x000fea0003800000 */
[----:B------:R-:W-:Y:S01]  /*10e0*/  FSETP.GEU.AND P0, PT, R16, R23, PT ;  /* 0x000000171000720b */ /* 0x000fe20003f0e000 */
[----:B------:R-:W-:-:S12]  /*10f0*/  BSSY.RECONVERGENT B7, `(.L_x_18) ;  /* 0x000000d000077945 */ /* 0x000fd80003800200 */
[----:B------:R-:W-:Y:S05]  /*1100*/  @P0 BRA `(.L_x_19) ;  /* 0x00000000002c0947 */ /* 0x000fea0003800000 */
[----:B0-----:R-:W1:Y:S01]  /*1110*/  F2F.F64.F32 R16, R16 ;  /* 0x0000001000107310 */ /* 0x001e620000201800 */
[----:B------:R-:W-:Y:S01]  /*1120*/  MOV R8, 0x0 ;  /* 0x0000000000087802 */ /* 0x000fe20000000f00 */
[----:B------:R-:W0:Y:S01]  /*1130*/  LDCU.64 UR4, c[0x4][0x48] ;  /* 0x01000900ff0477ac */ /* 0x000e220008000a00 */
[----:B------:R-:W-:Y:S01]  /*1140*/  IMAD.U32 R6, RZ, RZ, UR39 ;  /* 0x00000027ff067e24 */ /* 0x000fe2000f8e00ff */
[----:B------:R-:W-:-:S03]  /*1150*/  MOV R7, UR40 ;  /* 0x0000002800077c02 */ /* 0x000fc60008000f00 */
[----:B------:R-:W2:Y:S01]  /*1160*/  LDC.64 R8, c[0x4][R8] ;  /* 0x0100000008087b82 */ /* 0x000ea20000000a00 */
[----:B-1----:R1:W-:Y:S01]  /*1170*/  STL.128 [R1], R16 ;  /* 0x0000001001007387 */ /* 0x0023e20000100c00 */
[----:B0-----:R-:W-:Y:S02]  /*1180*/  MOV R4, UR4 ;  /* 0x0000000400047c02 */ /* 0x001fe40008000f00 */
[----:B------:R-:W-:-:S07]  /*1190*/  MOV R5, UR5 ;  /* 0x0000000500057c02 */ /* 0x000fce0008000f00 */
[----:B------:R-:W-:-:S07]  /*11a0*/  LEPC R20, `(.L_x_19) ;  /* 0x000000001014794e */ /* 0x000fce0000000000 */
[----:B-12---:R-:W-:Y:S05]  /*11b0*/  CALL.ABS.NOINC R8 ;  /* 0x0000000008007343 */ /* 0x006fea0003c00000 */
.L_x_19:
[----:B------:R-:W-:Y:S05]  /*11c0*/  BSYNC.RECONVERGENT B7 ;  /* 0x0000000000077941 */ /* 0x000fea0003800200 */
.L_x_18:
[----:B------:R-:W-:Y:S01]  /*11d0*/  STS [UR44], RZ ;  /* 0x000000ffff007988 */ /* 0x000fe2000800082c */
.L_x_12:
[----:B------:R-:W-:Y:S05]  /*11e0*/  BSYNC.RECONVERGENT B6 ;  /* 0x0000000000067941 */ /* 0x000fea0003800200 */
.L_x_11:
[----:B------:R-:W2:Y:S01]  /*11f0*/  LDCU UR4, c[0x0][0x3a8] ;  /* 0x00007500ff0477ac */ /* 0x000ea20008000800 */
[----:B------:R-:W-:-:S04]  /*1200*/  IADD3 R28, PT, PT, R28, 0x1, RZ ;  /* 0x000000011c1c7810 */ /* 0x000fc80007ffe0ff */
[----:B--2---:R-:W-:-:S13]  /*1210*/  ISETP.NE.AND P0, PT, R28, UR4, PT ;  /* 0x000000041c007c0c */ /* 0x004fda000bf05270 */
[----:B------:R-:W-:Y:S05]  /*1220*/  @P0 BRA `(.L_x_20) ;  /* 0xfffffff8007c0947 */ /* 0x000fea000383ffff */
[----:B------:R-:W-:Y:S05]  /*1230*/  BSYNC.RECONVERGENT B8 ;  /* 0x0000000000087941 */ /* 0x000fea0003800200 */
.L_x_10:
[----:B------:R-:W-:Y:S05]  /*1240*/  BRA `(.L_x_8) ;  /* 0x0000001400407947 */ /* 0x000fea0003800000 */
.L_x_9:
[----:B------:R0:W1:Y:S01]  /*1250*/  I2F.F64.U32 R18, R4 ;  /* 0x0000000400127312 */ /* 0x0000620000201800 */
[----:B------:R-:W-:Y:S01]  /*1260*/  ULOP3.LUT UR49, UR42, 0x7ffffff0, URZ, 0xc0, !UPT ;  /* 0x7ffffff02a317892 */ /* 0x000fe2000f8ec0ff */
[----:B------:R-:W-:Y:S01]  /*1270*/  IMAD.MOV.U32 R29, RZ, RZ, RZ ;  /* 0x000000ffff1d7224 */ /* 0x000fe200078e00ff */
[----:B------:R-:W-:Y:S02]  /*1280*/  ULOP3.LUT UR47, UR42, 0xf, URZ, 0xc0, !UPT ;  /* 0x0000000f2a2f7892 */ /* 0x000fe4000f8ec0ff */
[----:B------:R-:W-:Y:S02]  /*1290*/  ULOP3.LUT UR48, UR42, 0x7, URZ, 0xc0, !UPT ;  /* 0x000000072a307892 */ /* 0x000fe4000f8ec0ff */
[----:B------:R-:W-:Y:S02]  /*12a0*/  ULOP3.LUT UR42, UR42, 0x3, URZ, 0xc0, !UPT ;  /* 0x000000032a2a7892 */ /* 0x000fe4000f8ec0ff */
[----:B0-----:R-:W-:-:S12]  /*12b0*/  UIADD3 UR50, UPT, UPT, -UR49, URZ, URZ ;  /* 0x000000ff31327290 */ /* 0x001fd8000fffe1ff */
.L_x_48:
[----:B0-----:R-:W0:Y:S01]  /*12c0*/  LDCU.64 UR4, c[0x0][0x3a0] ;  /* 0x00007400ff0477ac */ /* 0x001e220008000a00 */
[----:B------:R-:W-:-:S04]  /*12d0*/  IADD3 R0, P0, PT, R29, UR45, RZ ;  /* 0x0000002d1d007c10 */ /* 0x000fc8000ff1e0ff */
[----:B------:R-:W-:Y:S02]  /*12e0*/  IADD3.X R3, PT, PT, RZ, RZ, RZ, P0, !PT ;  /* 0x000000ffff037210 */ /* 0x000fe400007fe4ff */
[----:B0-----:R-:W-:-:S04]  /*12f0*/  LEA R4, P0, R0, UR4, 0x2 ;  /* 0x0000000400047c11 */ /* 0x001fc8000f8010ff */
[----:B------:R-:W-:-:S06]  /*1300*/  LEA.HI.X R5, R0, UR5, R3, 0x2, P0 ;  /* 0x0000000500057c11 */ /* 0x000fcc00080f1403 */
[----:B--2---:R-:W2:Y:S01]  /*1310*/  LDG.E R5, desc[UR36][R4.64] ;  /* 0x0000002404057981 */ /* 0x004ea2000c1e1900 */
        /* <DEDUP_REMOVED lines=12> */
.L_x_26:
        /* <DEDUP_REMOVED lines=23> */
.L_x_25:
[----:B------:R-:W-:Y:S02]  /*1550*/  LEA R3, R5, UR41, 0x2 ;  /* 0x0000002905037c11 */ /* 0x000fe4000f8e10ff */
[----:B------:R-:W-:-:S03]  /*1560*/  LEA R5, R24, UR41, 0x2 ;  /* 0x0000002918057c11 */ /* 0x000fc6000f8e10ff */
[----:B------:R-:W0:Y:S04]  /*1570*/  LDS R4, [R3+0x28] ;  /* 0x0000280003047984 */ /* 0x000e280000000800 */
[----:B------:R-:W2:Y:S04]  /*1580*/  LDS R0, [R5+0x28] ;  /* 0x0000280005007984 */ /* 0x000ea80000000800 */
[----:B0-----:R0:W-:Y:S04]  /*1590*/  STS [R5+0x28], R4 ;  /* 0x0000280405007388 */ /* 0x0011e80000000800 */
[----:B--2---:R0:W-:Y:S02]  /*15a0*/  STS [R3+0x28], R0 ;  /* 0x0000280003007388 */ /* 0x0041e40000000800 */
.L_x_24:
[----:B------:R-:W-:Y:S05]  /*15b0*/  BSYNC.RECONVERGENT B0 ;  /* 0x0000000000007941 */ /* 0x000fea0003800200 */
.L_x_23:
[----:B0-----:R-:W0:Y:S01]  /*15c0*/  LDC R0, c[0x0][0x380] ;  /* 0x0000e000ff007b82 */ /* 0x001e220000000800 */
[----:B------:R-:W-:Y:S01]  /*15d0*/  IMAD.MOV.U32 R11, RZ, RZ, RZ ;  /* 0x000000ffff0b7224 */ /* 0x000fe200078e00ff */
[----:B0-----:R-:W-:Y:S01]  /*15e0*/  ISETP.GE.U32.AND P2, PT, R0, 0x10, PT ;  /* 0x000000100000780c */ /* 0x001fe20003f46070 */
[----:B------:R-:W-:-:S12]  /*15f0*/  HFMA2 R0, -RZ, RZ, 0, 0 ;  /* 0x00000000ff007431 */ /* 0x000fd800000001ff */
[----:B------:R-:W-:Y:S05]  /*1600*/  @!P2 BRA `(.L_x_27) ;  /* 0x0000000000aca947 */ /* 0x000fea0003800000 */
[----:B------:R-:W-:Y:S01]  /*1610*/  UIADD3 UR4, UPT, UPT, UR46, 0x20, URZ ;  /* 0x000000202e047890 */ /* 0x000fe2000fffe0ff */
[----:B------:R-:W-:Y:S01]  /*1620*/  BSSY.RECONVERGENT B0, `(.L_x_28) ;  /* 0x0000028000007945 */ /* 0x000fe20003800200 */
[----:B------:R-:W-:Y:S01]  /*1630*/  MOV R11, RZ ;  /* 0x000000ff000b7202 */ /* 0x000fe20000000f00 */
[----:B------:R-:W-:-:S03]  /*1640*/  IMAD.U32 R3, RZ, RZ, UR50 ;  /* 0x00000032ff037e24 */ /* 0x000fc6000f8e00ff */
[----:B------:R-:W-:-:S07]  /*1650*/  MOV R0, UR4 ;  /* 0x0000000400007c02 */ /* 0x000fce0008000f00 */
.L_x_29:
[----:B------:R-:W0:Y:S01]  /*1660*/  LDS R10, [R0+-0x20] ;  /* 0xffffe000000a7984 */ /* 0x000e220000000800 */
[----:B------:R-:W-:-:S03]  /*1670*/  IADD3 R3, PT, PT, R3, 0x10, RZ ;  /* 0x0000001003037810 */ /* 0x000fc60007ffe0ff */
[----:B------:R-:W2:Y:S01]  /*1680*/  LDS R12, [R0+-0x1c] ;  /* 0xffffe400000c7984 */ /* 0x000ea20000000800 */
[----:B------:R-:W-:-:S03]  /*1690*/  ISETP.NE.AND P0, PT, R3, RZ, PT ;  /* 0x000000ff0300720c */ /* 0x000fc60003f05270 */
[----:B------:R-:W3:Y:S04]  /*16a0*/  LDS R13, [R0+-0x18] ;  /* 0xffffe800000d7984 */ /* 0x000ee80000000800 */
[----:B------:R-:W4:Y:S04]  /*16b0*/  LDS R14, [R0+-0x14] ;  /* 0xffffec00000e7984 */ /* 0x000f280000000800 */
[----:B------:R-:W5:Y:S04]  /*16c0*/  LDS R9, [R0+-0x10] ;  /* 0xfffff00000097984 */ /* 0x000f680000000800 */
[----:B------:R-:W1:Y:S04]  /*16d0*/  LDS R8, [R0+-0xc] ;  /* 0xfffff40000087984 */ /* 0x000e680000000800 */
[----:B------:R-:W1:Y:S04]  /*16e0*/  LDS R4, [R0+-0x8] ;  /* 0xfffff80000047984 */ /* 0x000e680000000800 */
[----:B------:R-:W1:Y:S04]  /*16f0*/  LDS R5, [R0+-0x4] ;  /* 0xfffffc0000057984 */ /* 0x000e680000000800 */
[----:B------:R-:W1:Y:S04]  /*1700*/  LDS R6, [R0] ;  /* 0x0000000000067984 */ /* 0x000e680000000800 */
[----:B------:R-:W1:Y:S01]  /*1710*/  LDS R7, [R0+0x4] ;  /* 0x0000040000077984 */ /* 0x000e620000000800 */
[----:B0-----:R-:W-:-:S03]  /*1720*/  FADD R11, R10, R11 ;  /* 0x0000000b0a0b7221 */ /* 0x001fc60000000000 */
[----:B------:R-:W0:Y:S01]  /*1730*/  LDS R10, [R0+0x8] ;  /* 0x00000800000a7984 */ /* 0x000e220000000800 */
[----:B--2---:R-:W-:-:S03]  /*1740*/  FADD R12, R11, R12 ;  /* 0x0000000c0b0c7221 */ /* 0x004fc60000000000 */
[----:B------:R-:W2:Y:S01]  /*1750*/  LDS R11, [R0+0xc] ;  /* 0x00000c00000b7984 */ /* 0x000ea20000000800 */
[----:B---3--:R-:W-:-:S03]  /*1760*/  FADD R13, R12, R13 ;  /* 0x0000000d0c0d7221 */ /* 0x008fc60000000000 */
[----:B------:R-:W3:Y:S01]  /*1770*/  LDS R12, [R0+0x10] ;  /* 0x00001000000c7984 */ /* 0x000ee20000000800 */
[----:B----4-:R-:W-:-:S03]  /*1780*/  FADD R14, R13, R14 ;  /* 0x0000000e0d0e7221 */ /* 0x010fc60000000000 */
[----:B------:R-:W4:Y:S01]  /*1790*/  LDS R13, [R0+0x14] ;  /* 0x00001400000d7984 */ /* 0x000f220000000800 */
[----:B-----5:R-:W-:-:S03]  /*17a0*/  FADD R15, R14, R9 ;  /* 0x000000090e0f7221 */ /* 0x020fc60000000000 */
[----:B------:R-:W5:Y:S01]  /*17b0*/  LDS R9, [R0+0x18] ;  /* 0x0000180000097984 */ /* 0x000f620000000800 */
[----:B-1----:R-:W-:-:S03]  /*17c0*/  FADD R15, R15, R8 ;  /* 0x000000080f0f7221 */ /* 0x002fc60000000000 */
[----:B------:R1:W5:Y:S01]  /*17d0*/  LDS R8, [R0+0x1c] ;  /* 0x00001c0000087984 */ /* 0x0003620000000800 */
[----:B------:R-:W-:-:S04]  /*17e0*/  FADD R4, R15, R4 ;  /* 0x000000040f047221 */ /* 0x000fc80000000000 */
[----:B------:R-:W-:Y:S01]  /*17f0*/  FADD R5, R4, R5 ;  /* 0x0000000504057221 */ /* 0x000fe20000000000 */
[----:B-1----:R-:W-:-:S03]  /*1800*/  VIADD R0, R0, 0x40 ;  /* 0x0000004000007836 */ /* 0x002fc60000000000 */
[----:B------:R-:W-:-:S04]  /*1810*/  FADD R6, R5, R6 ;  /* 0x0000000605067221 */ /* 0x000fc80000000000 */
[----:B------:R-:W-:-:S04]  /*1820*/  FADD R7, R6, R7 ;  /* 0x0000000706077221 */ /* 0x000fc80000000000 */
[----:B0-----:R-:W-:-:S04]  /*1830*/  FADD R10, R7, R10 ;  /* 0x0000000a070a7221 */ /* 0x001fc80000000000 */
[----:B--2---:R-:W-:-:S04]  /*1840*/  FADD R11, R10, R11 ;  /* 0x0000000b0a0b7221 */ /* 0x004fc80000000000 */
[----:B---3--:R-:W-:-:S04]  /*1850*/  FADD R12, R11, R12 ;  /* 0x0000000c0b0c7221 */ /* 0x008fc80000000000 */
[----:B----4-:R-:W-:-:S04]  /*1860*/  FADD R12, R12, R13 ;  /* 0x0000000d0c0c7221 */ /* 0x010fc80000000000 */
[----:B-----5:R-:W-:-:S04]  /*1870*/  FADD R9, R12, R9 ;  /* 0x000000090c097221 */ /* 0x020fc80000000000 */
[----:B------:R-:W-:Y:S01]  /*1880*/  FADD R11, R9, R8 ;  /* 0x00000008090b7221 */ /* 0x000fe20000000000 */
[----:B------:R-:W-:Y:S06]  /*1890*/  @P0 BRA `(.L_x_29) ;  /* 0xfffffffc00700947 */ /* 0x000fec000383ffff */
[----:B------:R-:W-:Y:S05]  /*18a0*/  BSYNC.RECONVERGENT B0 ;  /* 0x0000000000007941 */ /* 0x000fea0003800200 */
.L_x_28:
[----:B------:R-:W-:-:S07]  /*18b0*/  MOV R0, UR49 ;  /* 0x0000003100007c02 */ /* 0x000fce0008000f00 */
.L_x_27:
[----:B------:R-:W-:Y:S02]  /*18c0*/  ISETP.NE.AND P3, PT, RZ, UR47, PT ;  /* 0x0000002fff007c0c */ /* 0x000fe4000bf65270 */
[----:B------:R-:W-:-:S05]  /*18d0*/  MOV R7, UR47 ;  /* 0x0000002f00077c02 */ /* 0x000fca0008000f00 */
[----:B------:R-:W-:-:S06]  /*18e0*/  VIADD R7, R7, 0xffffffff ;  /* 0xffffffff07077836 */ /* 0x000fcc0000000000 */
[----:B------:R-:W-:Y:S05]  /*18f0*/  @!P3 BRA `(.L_x_30) ;  /* 0x0000000000c0b947 */ /* 0x000fea0003800000 */
[----:B------:R-:W-:Y:S01]  /*1900*/  ISETP.GE.U32.AND P0, PT, R7, 0x7, PT ;  /* 0x000000070700780c */ /* 0x000fe20003f06070 */
[----:B------:R-:W-:-:S12]  /*1910*/  UISETP.NE.AND UP0, UPT, UR48, URZ, UPT ;  /* 0x000000ff3000728c */ /* 0x000fd8000bf05270 */
[----:B------:R-:W-:Y:S05]  /*1920*/  @!P0 BRA `(.L_x_31) ;  /* 0x0000000000488947 */ /* 0x000fea0003800000 */
[C---:B------:R-:W-:Y:S02]  /*1930*/  LEA R3, R0.reuse, UR46, 0x2 ;  /* 0x0000002e00037c11 */ /* 0x040fe4000f8e10ff */
[----:B------:R-:W-:-:S03]  /*1940*/  IADD3 R0, PT, PT, R0, 0x8, RZ ;  /* 0x0000000800007810 */ /* 0x000fc60007ffe0ff */
[----:B------:R-:W0:Y:S04]  /*1950*/  LDS R4, [R3] ;  /* 0x0000000003047984 */ /* 0x000e280000000800 */
[----:B------:R-:W2:Y:S04]  /*1960*/  LDS R5, [R3+0x4] ;  /* 0x0000040003057984 */ /* 0x000ea80000000800 */
[----:B------:R-:W3:Y:S04]  /*1970*/  LDS R9, [R3+0x8] ;  /* 0x0000080003097984 */ /* 0x000ee80000000800 */
[----:B------:R-:W4:Y:S04]  /*1980*/  LDS R13, [R3+0xc] ;  /* 0x00000c00030d7984 */ /* 0x000f280000000800 */
[----:B------:R-:W5:Y:S04]  /*1990*/  LDS R15, [R3+0x10] ;  /* 0x00001000030f7984 */ /* 0x000f680000000800 */
[----:B------:R-:W1:Y:S04]  /*19a0*/  LDS R17, [R3+0x14] ;  /* 0x0000140003117984 */ /* 0x000e680000000800 */
[----:B------:R-:W1:Y:S04]  /*19b0*/  LDS R21, [R3+0x18] ;  /* 0x0000180003157984 */ /* 0x000e680000000800 */
[----:B------:R-:W1:Y:S01]  /*19c0*/  LDS R6, [R3+0x1c] ;  /* 0x00001c0003067984 */ /* 0x000e620000000800 */
[----:B0-----:R-:W-:-:S04]  /*19d0*/  FADD R4, R11, R4 ;  /* 0x000000040b047221 */ /* 0x001fc80000000000 */
[----:B--2---:R-:W-:-:S04]  /*19e0*/  FADD R4, R4, R5 ;  /* 0x0000000504047221 */ /* 0x004fc80000000000 */
[----:B---3--:R-:W-:-:S04]  /*19f0*/  FADD R4, R4, R9 ;  /* 0x0000000904047221 */ /* 0x008fc80000000000 */
[----:B----4-:R-:W-:-:S04]  /*1a00*/  FADD R4, R4, R13 ;  /* 0x0000000d04047221 */ /* 0x010fc80000000000 */
[----:B-----5:R-:W-:-:S04]  /*1a10*/  FADD R4, R4, R15 ;  /* 0x0000000f04047221 */ /* 0x020fc80000000000 */
[----:B-1----:R-:W-:-:S04]  /*1a20*/  FADD R4, R4, R17 ;  /* 0x0000001104047221 */ /* 0x002fc80000000000 */
[----:B------:R-:W-:-:S04]  /*1a30*/  FADD R4, R4, R21 ;  /* 0x0000001504047221 */ /* 0x000fc80000000000 */
[----:B------:R-:W-:-:S07]  /*1a40*/  FADD R11, R4, R6 ;  /* 0x00000006040b7221 */ /* 0x000fce0000000000 */
.L_x_31:
[----:B------:R-:W-:Y:S05]  /*1a50*/  BRA.U !UP0, `(.L_x_30) ;  /* 0x0000000108687547 */ /* 0x000fea000b800000 */
[----:B------:R-:W-:Y:S02]  /*1a60*/  UIADD3 UR4, UPT, UPT, UR48, -0x1, URZ ;  /* 0xffffffff30047890 */ /* 0x000fe4000fffe0ff */
[----:B------:R-:W-:Y:S02]  /*1a70*/  UISETP.NE.AND UP1, UPT, UR42, URZ, UPT ;  /* 0x000000ff2a00728c */ /* 0x000fe4000bf25270 */
[----:B------:R-:W-:-:S09]  /*1a80*/  UISETP.GE.U32.AND UP0, UPT, UR4, 0x3, UPT ;  /* 0x000000030400788c */ /* 0x000fd2000bf06070 */
[----:B------:R-:W-:Y:S05]  /*1a90*/  BRA.U !UP0, `(.L_x_32) ;  /* 0x0000000108287547 */ /* 0x000fea000b800000 */
[C---:B------:R-:W-:Y:S02]  /*1aa0*/  LEA R3, R0.reuse, UR46, 0x2 ;  /* 0x0000002e00037c11 */ /* 0x040fe4000f8e10ff */
[----:B------:R-:W-:-:S03]  /*1ab0*/  IADD3 R0, PT, PT, R0, 0x4, RZ ;  /* 0x0000000400007810 */ /* 0x000fc60007ffe0ff */
[----:B------:R-:W0:Y:S04]  /*1ac0*/  LDS R4, [R3] ;  /* 0x0000000003047984 */ /* 0x000e280000000800 */
[----:B------:R-:W2:Y:S04]  /*1ad0*/  LDS R5, [R3+0x4] ;  /* 0x0000040003057984 */ /* 0x000ea80000000800 */
[----:B------:R-:W3:Y:S04]  /*1ae0*/  LDS R9, [R3+0x8] ;  /* 0x0000080003097984 */ /* 0x000ee80000000800 */
[----:B------:R-:W4:Y:S01]  /*1af0*/  LDS R13, [R3+0xc] ;  /* 0x00000c00030d7984 */ /* 0x000f220000000800 */
[----:B0-----:R-:W-:-:S04]  /*1b00*/  FADD R4, R11, R4 ;  /* 0x000000040b047221 */ /* 0x001fc80000000000 */
[----:B--2---:R-:W-:-:S04]  /*1b10*/  FADD R4, R4, R5 ;  /* 0x0000000504047221 */ /* 0x004fc80000000000 */
[----:B---3--:R-:W-:-:S04]  /*1b20*/  FADD R4, R4, R9 ;  /* 0x0000000904047221 */ /* 0x008fc80000000000 */
[----:B----4-:R-:W-:-:S07]  /*1b30*/  FADD R11, R4, R13 ;  /* 0x0000000d040b7221 */ /* 0x010fce0000000000 */
.L_x_32:
[----:B------:R-:W-:Y:S05]  /*1b40*/  BRA.U !UP1, `(.L_x_30) ;  /* 0x00000001092c7547 */ /* 0x000fea000b800000 */
[----:B------:R-:W-:Y:S01]  /*1b50*/  LEA R3, R0, UR46, 0x2 ;  /* 0x0000002e00037c11 */ /* 0x000fe2000f8e10ff */
[----:B------:R-:W-:-:S04]  /*1b60*/  UISETP.NE.AND UP0, UPT, UR42, 0x1, UPT ;  /* 0x000000012a00788c */ /* 0x000fc8000bf05270 */
[----:B------:R-:W0:Y:S02]  /*1b70*/  LDS R0, [R3] ;  /* 0x0000000003007984 */ /* 0x000e240000000800 */
[----:B0-----:R-:W-:-:S03]  /*1b80*/  FADD R11, R11, R0 ;  /* 0x000000000b0b7221 */ /* 0x001fc60000000000 */
[----:B------:R-:W-:Y:S05]  /*1b90*/  BRA.U !UP0, `(.L_x_30) ;  /* 0x0000000108187547 */ /* 0x000fea000b800000 */
[----:B------:R-:W-:Y:S01]  /*1ba0*/  UISETP.NE.AND UP0, UPT, UR42, 0x2, UPT ;  /* 0x000000022a00788c */ /* 0x000fe2000bf05270 */
[----:B------:R-:W0:Y:S05]  /*1bb0*/  LDS R0, [R3+0x4] ;  /* 0x0000040003007984 */ /* 0x000e2a0000000800 */
[----:B------:R-:W-:-:S13]  /*1bc0*/  PLOP3.LUT P0, PT, PT, PT, UP0, 0x80, 0x8 ;  /* 0x000000000008781c */ /* 0x000fda0003f0f008 */
[----:B------:R-:W2:Y:S01]  /*1bd0*/  @P0 LDS R4, [R3+0x8] ;  /* 0x0000080003040984 */ /* 0x000ea20000000800 */
[----:B0-----:R-:W-:-:S04]  /*1be0*/  FADD R11, R11, R0 ;  /* 0x000000000b0b7221 */ /* 0x001fc80000000000 */
[----:B--2---:R-:W-:-:S07]  /*1bf0*/  @P0 FADD R11, R11, R4 ;  /* 0x000000040b0b0221 */ /* 0x004fce0000000000 */
.L_x_30:
[----:B------:R-:W-:Y:S01]  /*1c00*/  MOV R0, 0x447a0000 ;  /* 0x447a000000007802 */ /* 0x000fe20000000f00 */
[----:B------:R-:W-:Y:S01]  /*1c10*/  IMAD.MOV.U32 R3, RZ, RZ, 0x3a83126f ;  /* 0x3a83126fff037424 */ /* 0x000fe200078e00ff */
[----:B------:R-:W0:Y:S01]  /*1c20*/  FCHK P0, R11, -1000 ;  /* 0xc47a00000b007902 */ /* 0x000e220000000000 */
[----:B------:R-:W-:Y:S02]  /*1c30*/  BSSY.RECONVERGENT B0, `(.L_x_33) ;  /* 0x000000c000007945 */ /* 0x000fe40003800200 */
[----:B------:R-:W-:-:S04]  /*1c40*/  FFMA R0, -R3, R0, 1 ;  /* 0x3f80000003007423 */ /* 0x000fc80000000100 */
[----:B------:R-:W-:-:S04]  /*1c50*/  FFMA R0, R0, -R3, -0.0010000000474974513054 ;  /* 0xba83126f00007423 */ /* 0x000fc80000000803 */
[----:B------:R-:W-:-:S04]  /*1c60*/  FFMA R4, R0, R11, RZ ;  /* 0x0000000b00047223 */ /* 0x000fc800000000ff */
[----:B------:R-:W-:-:S04]  /*1c70*/  FFMA R3, R4, 1000, R11 ;  /* 0x447a000004037823 */ /* 0x000fc8000000000b */
[----:B------:R-:W-:Y:S01]  /*1c80*/  FFMA R0, R0, R3, R4 ;  /* 0x0000000300007223 */ /* 0x000fe20000000004 */
[----:B0-----:R-:W-:Y:S06]  /*1c90*/  @!P0 BRA `(.L_x_34) ;  /* 0x0000000000148947 */ /* 0x001fec0003800000 */
[----:B------:R-:W-:Y:S01]  /*1ca0*/  MOV R0, R11 ;  /* 0x0000000b00007202 */ /* 0x000fe20000000f00 */
[----:B------:R-:W-:Y:S01]  /*1cb0*/  IMAD.MOV.U32 R3, RZ, RZ, -0x3b860000 ;  /* 0xc47a0000ff037424 */ /* 0x000fe200078e00ff */
[----:B------:R-:W-:-:S07]  /*1cc0*/  MOV R8, 0x1ce0 ;  /* 0x00001ce000087802 */ /* 0x000fce0000000f00 */
[----:B-1----:R-:W-:Y:S05]  /*1cd0*/  CALL.REL.NOINC `($__internal_0_$__cuda_sm3x_div_rn_noftz_f32_slowpath) ;  /* 0x0000000800c87944 */ /* 0x002fea0003c00000 */
[----:B------:R-:W-:-:S07]  /*1ce0*/  MOV R0, R3 ;  /* 0x0000000300007202 */ /* 0x000fce0000000f00 */
.L_x_34:
[----:B------:R-:W-:Y:S05]  /*1cf0*/  BSYNC.RECONVERGENT B0 ;  /* 0x0000000000007941 */ /* 0x000fea0003800200 */
.L_x_33:
[----:B------:R-:W0:Y:S01]  /*1d00*/  LDS R3, [UR44+0x28] ;  /* 0x0000282cff037984 */ /* 0x000e220008000800 */
[----:B------:R-:W-:-:S03]  /*1d10*/  HFMA2 R9, -RZ, RZ, 0, 0 ;  /* 0x00000000ff097431 */ /* 0x000fc600000001ff */
[----:B------:R2:W3:Y:S04]  /*1d20*/  LDS R16, [R22] ;  /* 0x0000000016107984 */ /* 0x0004e80000000800 */
[----:B------:R2:W-:Y:S01]  /*1d30*/  STS [R22], R23 ;  /* 0x0000001716007388 */ /* 0x0005e20000000800 */
[----:B0-----:R-:W-:Y:S01]  /*1d40*/  FMUL R6, R3, R0 ;  /* 0x0000000003067220 */ /* 0x001fe20000400000 */
[----:B------:R-:W-:Y:S01]  /*1d50*/  IMAD.MOV.U32 R0, RZ, RZ, RZ ;  /* 0x000000ffff007224 */ /* 0x000fe200078e00ff */
[----:B--2---:R-:W-:Y:S06]  /*1d60*/  @!P2 BRA `(.L_x_35) ;  /* 0x0000000000a4a947 */ /* 0x004fec0003800000 */
[----:B------:R-:W-:Y:S01]  /*1d70*/  BSSY.RECONVERGENT B0, `(.L_x_36) ;  /* 0x0000027000007945 */ /* 0x000fe20003800200 */
[----:B------:R-:W-:Y:S02]  /*1d80*/  MOV R9, RZ ;  /* 0x000000ff00097202 */ /* 0x000fe40000000f00 */
[----:B------:R-:W-:-:S07]  /*1d90*/  MOV R0, RZ ;  /* 0x000000ff00007202 */ /* 0x000fce0000000f00 */
.L_x_37:
[C---:B------:R-:W-:Y:S01]  /*1da0*/  LEA R10, R0.reuse, UR46, 0x2 ;  /* 0x0000002e000a7c11 */ /* 0x040fe2000f8e10ff */
[----:B------:R-:W-:-:S04]  /*1db0*/  VIADD R0, R0, 0x10 ;  /* 0x0000001000007836 */ /* 0x000fc80000000000 */
[----:B------:R-:W0:Y:S01]  /*1dc0*/  LDS R20, [R10] ;  /* 0x000000000a147984 */ /* 0x000e220000000800 */
[----:B------:R-:W-:-:S03]  /*1dd0*/  ISETP.NE.AND P0, PT, R0, UR49, PT ;  /* 0x0000003100007c0c */ /* 0x000fc6000bf05270 */
[----:B------:R-:W2:Y:S04]  /*1de0*/  LDS R15, [R10+0x4] ;  /* 0x000004000a0f7984 */ /* 0x000ea80000000800 */
[----:B------:R-:W4:Y:S04]  /*1df0*/  LDS R14, [R10+0x8] ;  /* 0x000008000a0e7984 */ /* 0x000f280000000800 */
[----:B------:R-:W5:Y:S04]  /*1e00*/  LDS R13, [R10+0xc] ;  /* 0x00000c000a0d7984 */ /* 0x000f680000000800 */
[----:B------:R-:W1:Y:S04]  /*1e10*/  LDS R12, [R10+0x10] ;  /* 0x000010000a0c7984 */ /* 0x000e680000000800 */
[----:B------:R-:W3:Y:S04]  /*1e20*/  LDS R11, [R10+0x14] ;  /* 0x000014000a0b7984 */ /* 0x000ee80000000800 */
[----:B------:R-:W3:Y:S04]  /*1e30*/  LDS R8, [R10+0x18] ;  /* 0x000018000a087984 */ /* 0x000ee80000000800 */
[----:B------:R-:W3:Y:S04]  /*1e40*/  LDS R5, [R10+0x1c] ;  /* 0x00001c000a057984 */ /* 0x000ee80000000800 */
[----:B------:R-:W3:Y:S04]  /*1e50*/  LDS R4, [R10+0x20] ;  /* 0x000020000a047984 */ /* 0x000ee80000000800 */
[----:B------:R-:W3:Y:S01]  /*1e60*/  LDS R3, [R10+0x24] ;  /* 0x000024000a037984 */ /* 0x000ee20000000800 */
[----:B0-----:R-:W-:-:S03]  /*1e70*/  FADD R20, R20, R9 ;  /* 0x0000000914147221 */ /* 0x001fc60000000000 */
[----:B------:R-:W0:Y:S01]  /*1e80*/  LDS R9, [R10+0x28] ;  /* 0x000028000a097984 */ /* 0x000e220000000800 */
[----:B--2---:R-:W-:-:S03]  /*1e90*/  FADD R17, R20, R15 ;  /* 0x0000000f14117221 */ /* 0x004fc60000000000 */
[----:B------:R-:W2:Y:S01]  /*1ea0*/  LDS R15, [R10+0x2c] ;  /* 0x00002c000a0f7984 */ /* 0x000ea20000000800 */
[----:B----4-:R-:W-:-:S03]  /*1eb0*/  FADD R20, R17, R14 ;  /* 0x0000000e11147221 */ /* 0x010fc60000000000 */
[----:B------:R-:W4:Y:S01]  /*1ec0*/  LDS R14, [R10+0x30] ;  /* 0x000030000a0e7984 */ /* 0x000f220000000800 */
[----:B-----5:R-:W-:-:S03]  /*1ed0*/  FADD R17, R20, R13 ;  /* 0x0000000d14117221 */ /* 0x020fc60000000000 */
[----:B------:R-:W5:Y:S01]  /*1ee0*/  LDS R13, [R10+0x34] ;  /* 0x000034000a0d7984 */ /* 0x000f620000000800 */
[----:B-1----:R-:W-:-:S03]  /*1ef0*/  FADD R20, R17, R12 ;  /* 0x0000000c11147221 */ /* 0x002fc60000000000 */
[----:B------:R-:W1:Y:S01]  /*1f00*/  LDS R12, [R10+0x38] ;  /* 0x000038000a0c7984 */ /* 0x000e620000000800 */
[----:B---3--:R-:W-:-:S03]  /*1f10*/  FADD R17, R20, R11 ;  /* 0x0000000b14117221 */ /* 0x008fc60000000000 */
[----:B------:R-:W3:Y:S01]  /*1f20*/  LDS R11, [R10+0x3c] ;  /* 0x00003c000a0b7984 */ /* 0x000ee20000000800 */
[----:B------:R-:W-:-:S04]  /*1f30*/  FADD R8, R17, R8 ;  /* 0x0000000811087221 */ /* 0x000fc80000000000 */
[----:B------:R-:W-:-:S04]  /*1f40*/  FADD R5, R8, R5 ;  /* 0x0000000508057221 */ /* 0x000fc80000000000 */
[----:B------:R-:W-:-:S04]  /*1f50*/  FADD R4, R5, R4 ;  /* 0x0000000405047221 */ /* 0x000fc80000000000 */
[----:B------:R-:W-:-:S04]  /*1f60*/  FADD R4, R4, R3 ;  /* 0x0000000304047221 */ /* 0x000fc80000000000 */
[----:B0-----:R-:W-:-:S04]  /*1f70*/  FADD R4, R4, R9 ;  /* 0x0000000904047221 */ /* 0x001fc80000000000 */
[----:B--2---:R-:W-:-:S04]  /*1f80*/  FADD R15, R4, R15 ;  /* 0x0000000f040f7221 */ /* 0x004fc80000000000 */
[----:B----4-:R-:W-:-:S04]  /*1f90*/  FADD R14, R15, R14 ;  /* 0x0000000e0f0e7221 */ /* 0x010fc80000000000 */
[----:B-----5:R-:W-:-:S04]  /*1fa0*/  FADD R13, R14, R13 ;  /* 0x0000000d0e0d7221 */ /* 0x020fc80000000000 */
[----:B-1----:R-:W-:-:S04]  /*1fb0*/  FADD R12, R13, R12 ;  /* 0x0000000c0d0c7221 */ /* 0x002fc80000000000 */
[----:B---3--:R-:W-:Y:S01]  /*1fc0*/  FADD R9, R12, R11 ;  /* 0x0000000b0c097221 */ /* 0x008fe20000000000 */
[----:B------:R-:W-:Y:S06]  /*1fd0*/  @P0 BRA `(.L_x_37) ;  /* 0xfffffffc00700947 */ /* 0x000fec000383ffff */
[----:B------:R-:W-:Y:S05]  /*1fe0*/  BSYNC.RECONVERGENT B0 ;  /* 0x0000000000007941 */ /* 0x000fea0003800200 */
.L_x_36:
[----:B------:R-:W-:-:S07]  /*1ff0*/  MOV R0, UR49 ;  /* 0x0000003100007c02 */ /* 0x000fce0008000f00 */
.L_x_35:
        /* <DEDUP_REMOVED lines=8> */
[----:B------:R-:W4:Y:S04]  /*2080*/  LDS R7, [R3+0x8] ;  /* 0x0000080003077984 */ /* 0x000f280000000800 */
[----:B------:R-:W5:Y:S04]  /*2090*/  LDS R11, [R3+0xc] ;  /* 0x00000c00030b7984 */ /* 0x000f680000000800 */
[----:B------:R-:W1:Y:S04]  /*20a0*/  LDS R13, [R3+0x10] ;  /* 0x00001000030d7984 */ /* 0x000e680000000800 */
[----:B------:R-:W3:Y:S04]  /*20b0*/  LDS R15, [R3+0x14] ;  /* 0x00001400030f7984 */ /* 0x000ee80000000800 */
[----:B------:R-:W3:Y:S04]  /*20c0*/  LDS R17, [R3+0x18] ;  /* 0x0000180003117984 */ /* 0x000ee80000000800 */
[----:B------:R-:W3:Y:S01]  /*20d0*/  LDS R21, [R3+0x1c] ;  /* 0x00001c0003157984 */ /* 0x000ee20000000800 */
[----:B0-----:R-:W-:-:S04]  /*20e0*/  FADD R4, R4, R9 ;  /* 0x0000000904047221 */ /* 0x001fc80000000000 */
[----:B--2---:R-:W-:-:S04]  /*20f0*/  FADD R4, R4, R5 ;  /* 0x0000000504047221 */ /* 0x004fc80000000000 */
[----:B----4-:R-:W-:-:S04]  /*2100*/  FADD R4, R4, R7 ;  /* 0x0000000704047221 */ /* 0x010fc80000000000 */
[----:B-----5:R-:W-:-:S04]  /*2110*/  FADD R4, R4, R11 ;  /* 0x0000000b04047221 */ /* 0x020fc80000000000 */
[----:B-1----:R-:W-:-:S04]  /*2120*/  FADD R4, R4, R13 ;  /* 0x0000000d04047221 */ /* 0x002fc80000000000 */
[----:B---3--:R-:W-:-:S04]  /*2130*/  FADD R4, R4, R15 ;  /* 0x0000000f04047221 */ /* 0x008fc80000000000 */
[----:B------:R-:W-:-:S04]  /*2140*/  FADD R4, R4, R17 ;  /* 0x0000001104047221 */ /* 0x000fc80000000000 */
[----:B------:R-:W-:-:S07]  /*2150*/  FADD R9, R4, R21 ;  /* 0x0000001504097221 */ /* 0x000fce0000000000 */
.L_x_39:
[----:B------:R-:W-:Y:S05]  /*2160*/  BRA.U !UP0, `(.L_x_38) ;  /* 0x0000000108687547 */ /* 0x000fea000b800000 */
[----:B------:R-:W-:Y:S02]  /*2170*/  UIADD3 UR4, UPT, UPT, UR48, -0x1, URZ ;  /* 0xffffffff30047890 */ /* 0x000fe4000fffe0ff */
[----:B------:R-:W-:Y:S02]  /*2180*/  UISETP.NE.AND UP1, UPT, UR42, URZ, UPT ;  /* 0x000000ff2a00728c */ /* 0x000fe4000bf25270 */
[----:B------:R-:W-:-:S09]  /*2190*/  UISETP.GE.U32.AND UP0, UPT, UR4, 0x3, UPT ;  /* 0x000000030400788c */ /* 0x000fd2000bf06070 */
[----:B------:R-:W-:Y:S05]  /*21a0*/  BRA.U !UP0, `(.L_x_40) ;  /* 0x0000000108287547 */ /* 0x000fea000b800000 */
[C---:B------:R-:W-:Y:S01]  /*21b0*/  LEA R3, R0.reuse, UR46, 0x2 ;  /* 0x0000002e00037c11 */ /* 0x040fe2000f8e10ff */
[----:B------:R-:W-:-:S04]  /*21c0*/  VIADD R0, R0, 0x4 ;  /* 0x0000000400007836 */ /* 0x000fc80000000000 */
[----:B------:R-:W0:Y:S04]  /*21d0*/  LDS R4, [R3] ;  /* 0x0000000003047984 */ /* 0x000e280000000800 */
[----:B------:R-:W2:Y:S04]  /*21e0*/  LDS R5, [R3+0x4] ;  /* 0x0000040003057984 */ /* 0x000ea80000000800 */
[----:B------:R-:W4:Y:S04]  /*21f0*/  LDS R7, [R3+0x8] ;  /* 0x0000080003077984 */ /* 0x000f280000000800 */
[----:B------:R-:W5:Y:S01]  /*2200*/  LDS R11, [R3+0xc] ;  /* 0x00000c00030b7984 */ /* 0x000f620000000800 */
[----:B0-----:R-:W-:-:S04]  /*2210*/  FADD R4, R4, R9 ;  /* 0x0000000904047221 */ /* 0x001fc80000000000 */
[----:B--2---:R-:W-:-:S04]  /*2220*/  FADD R4, R4, R5 ;  /* 0x0000000504047221 */ /* 0x004fc80000000000 */
[----:B----4-:R-:W-:-:S04]  /*2230*/  FADD R4, R4, R7 ;  /* 0x0000000704047221 */ /* 0x010fc80000000000 */
[----:B-----5:R-:W-:-:S07]  /*2240*/  FADD R9, R4, R11 ;  /* 0x0000000b04097221 */ /* 0x020fce0000000000 */
.L_x_40:
        /* <DEDUP_REMOVED lines=12> */
.L_x_38:
[----:B------:R-:W-:Y:S01]  /*2310*/  HFMA2 R28, -RZ, RZ, 4.4765625, 0 ;  /* 0x447a0000ff1c7431 */ /* 0x000fe200000001ff */
[----:B------:R-:W-:Y:S01]  /*2320*/  MOV R3, 0x3a83126f ;  /* 0x3a83126f00037802 */ /* 0x000fe20000000f00 */
[----:B------:R-:W0:Y:S01]  /*2330*/  FCHK P0, R9, 1000 ;  /* 0x447a000009007902 */ /* 0x000e220000000000 */
[----:B------:R-:W-:Y:S03]  /*2340*/  BSSY.RECONVERGENT B0, `(.L_x_41) ;  /* 0x000000c000007945 */ /* 0x000fe60003800200 */
[----:B------:R-:W-:-:S04]  /*2350*/  FFMA R28, R3, -R28, 1 ;  /* 0x3f800000031c7423 */ /* 0x000fc8000000081c */
[----:B------:R-:W-:-:S04]  /*2360*/  FFMA R28, R28, R3, 0.0010000000474974513054 ;  /* 0x3a83126f1c1c7423 */ /* 0x000fc80000000003 */
[----:B------:R-:W-:-:S04]  /*2370*/  FFMA R0, R28, R9, RZ ;  /* 0x000000091c007223 */ /* 0x000fc800000000ff */
[----:B------:R-:W-:-:S04]  /*2380*/  FFMA R3, R0, -1000, R9 ;  /* 0xc47a000000037823 */ /* 0x000fc80000000009 */
[----:B------:R-:W-:Y:S01]  /*2390*/  FFMA R28, R28, R3, R0 ;  /* 0x000000031c1c7223 */ /* 0x000fe20000000000 */
[----:B0-----:R-:W-:Y:S06]  /*23a0*/  @!P0 BRA `(.L_x_42) ;  /* 0x0000000000148947 */ /* 0x001fec0003800000 */
[----:B------:R-:W-:Y:S01]  /*23b0*/  IMAD.MOV.U32 R0, RZ, RZ, R9 ;  /* 0x000000ffff007224 */ /* 0x000fe200078e0009 */
[----:B------:R-:W-:Y:S02]  /*23c0*/  MOV R3, 0x447a0000 ;  /* 0x447a000000037802 */ /* 0x000fe40000000f00 */
[----:B------:R-:W-:-:S07]  /*23d0*/  MOV R8, 0x23f0 ;  /* 0x000023f000087802 */ /* 0x000fce0000000f00 */
[----:B-1-3--:R-:W-:Y:S05]  /*23e0*/  CALL.REL.NOINC `($__internal_0_$__cuda_sm3x_div_rn_noftz_f32_slowpath) ;  /* 0x0000000400047944 */ /* 0x00afea0003c00000 */
[----:B------:R-:W-:-:S07]  /*23f0*/  MOV R28, R3 ;  /* 0x00000003001c7202 */ /* 0x000fce0000000f00 */
.L_x_42:
[----:B------:R-:W-:Y:S05]  /*2400*/  BSYNC.RECONVERGENT B0 ;  /* 0x0000000000007941 */ /* 0x000fea0003800200 */
.L_x_41:
[----:B------:R-:W0:Y:S01]  /*2410*/  LDS R3, [UR44+0x28] ;  /* 0x0000282cff037984 */ /* 0x000e220008000800 */
[----:B------:R-:W-:Y:S01]  /*2420*/  FSETP.GEU.AND P1, PT, R6, -126, PT ;  /* 0xc2fc00000600780b */ /* 0x000fe20003f2e000 */
[----:B------:R-:W-:-:S12]  /*2430*/  BSSY.RECONVERGENT B0, `(.L_x_43) ;  /* 0x0000015000007945 */ /* 0x000fd80003800200 */
[----:B------:R-:W-:-:S04]  /*2440*/  @!P1 FMUL R6, R6, 0.5 ;  /* 0x3f00000006069820 */ /* 0x000fc80000400000 */
[----:B------:R-:W2:Y:S02]  /*2450*/  MUFU.EX2 R5, R6 ;  /* 0x0000000600057308 */ /* 0x000ea40000000800 */
[----:B--2---:R-:W-:-:S06]  /*2460*/  @!P1 FMUL R5, R5, R5 ;  /* 0x0000000505059220 */ /* 0x004fcc0000400000 */
[----:B------:R-:W2:Y:S01]  /*2470*/  MUFU.RCP R4, R5 ;  /* 0x0000000500047308 */ /* 0x000ea20000001000 */
[----:B0-----:R-:W-:-:S05]  /*2480*/  FMUL R3, R3, -R28 ;  /* 0x8000001c03037220 */ /* 0x001fca0000400000 */
[----:B------:R-:W-:Y:S01]  /*2490*/  FSETP.GEU.AND P0, PT, R3, -126, PT ;  /* 0xc2fc00000300780b */ /* 0x000fe20003f0e000 */
[----:B--2---:R-:W-:-:S12]  /*24a0*/  FFMA R7, -R5, R4, 1 ;  /* 0x3f80000005077423 */ /* 0x004fd80000000104 */
[----:B------:R-:W-:Y:S01]  /*24b0*/  @!P0 FMUL R3, R3, 0.5 ;  /* 0x3f00000003038820 */ /* 0x000fe20000400000 */
[----:B------:R-:W-:-:S03]  /*24c0*/  FFMA R7, R4, R7, R4 ;  /* 0x0000000704077223 */ /* 0x000fc60000000004 */
[----:B------:R-:W0:Y:S02]  /*24d0*/  MUFU.EX2 R0, R3 ;  /* 0x0000000300007308 */ /* 0x000e240000000800 */
[----:B0-----:R-:W-:-:S06]  /*24e0*/  @!P0 FMUL R0, R0, R0 ;  /* 0x0000000000008220 */ /* 0x001fcc0000400000 */
[----:B------:R-:W0:Y:S01]  /*24f0*/  FCHK P0, R0, R5 ;  /* 0x0000000500007302 */ /* 0x000e220000000000 */
[----:B------:R-:W-:-:S04]  /*2500*/  FFMA R4, R0, R7, RZ ;  /* 0x0000000700047223 */ /* 0x000fc800000000ff */
[----:B------:R-:W-:-:S04]  /*2510*/  FFMA R6, -R5, R4, R0 ;  /* 0x0000000405067223 */ /* 0x000fc80000000100 */
[----:B------:R-:W-:Y:S01]  /*2520*/  FFMA R4, R7, R6, R4 ;  /* 0x0000000607047223 */ /* 0x000fe20000000004 */
[----:B0-----:R-:W-:Y:S06]  /*2530*/  @!P0 BRA `(.L_x_44) ;  /* 0x0000000000108947 */ /* 0x001fec0003800000 */
[----:B------:R-:W-:Y:S01]  /*2540*/  IMAD.MOV.U32 R3, RZ, RZ, R5 ;  /* 0x000000ffff037224 */ /* 0x000fe200078e0005 */
[----:B------:R-:W-:-:S07]  /*2550*/  MOV R8, 0x2570 ;  /* 0x0000257000087802 */ /* 0x000fce0000000f00 */
[----:B-1-3--:R-:W-:Y:S05]  /*2560*/  CALL.REL.NOINC `($__internal_0_$__cuda_sm3x_div_rn_noftz_f32_slowpath) ;  /* 0x0000000000a47944 */ /* 0x00afea0003c00000 */
[----:B------:R-:W-:-:S07]  /*2570*/  MOV R4, R3 ;  /* 0x0000000300047202 */ /* 0x000fce0000000f00 */
.L_x_44:
[----:B------:R-:W-:Y:S05]  /*2580*/  BSYNC.RECONVERGENT B0 ;  /* 0x0000000000007941 */ /* 0x000fea0003800200 */
.L_x_43:
[----:B------:R-:W-:-:S04]  /*2590*/  FMNMX R4, R4, 1, PT ;  /* 0x3f80000004047809 */ /* 0x000fc80003800000 */
[----:B------:R-:W-:-:S13]  /*25a0*/  FSETP.GT.AND P0, PT, R4, 0.80000001192092895508, PT ;  /* 0x3f4ccccd0400780b */ /* 0x000fda0003f04000 */
[----:B------:R-:W-:Y:S05]  /*25b0*/  @P0 BRA `(.L_x_45) ;  /* 0x00000000004c0947 */ /* 0x000fea0003800000 */
[----:B---3--:R-:W-:Y:S01]  /*25c0*/  FSETP.GEU.AND P0, PT, R16, R23, PT ;  /* 0x000000171000720b */ /* 0x008fe20003f0e000 */
[----:B------:R-:W-:-:S12]  /*25d0*/  BSSY.RECONVERGENT B7, `(.L_x_46) ;  /* 0x000000f000077945 */ /* 0x000fd80003800200 */
[----:B------:R-:W-:Y:S05]  /*25e0*/  @P0 BRA `(.L_x_47) ;  /* 0x0000000000340947 */ /* 0x000fea0003800000 */
[----:B------:R-:W0:Y:S01]  /*25f0*/  LDCU UR4, c[0x0][0x2f8] ;  /* 0x00005f00ff0477ac */ /* 0x000e220008000800 */
[----:B------:R-:W1:Y:S01]  /*2600*/  F2F.F64.F32 R16, R16 ;  /* 0x0000001000107310 */ /* 0x000e620000201800 */
[----:B------:R-:W-:Y:S01]  /*2610*/  MOV R8, 0x0 ;  /* 0x0000000000087802 */ /* 0x000fe20000000f00 */
[----:B------:R-:W2:Y:S01]  /*2620*/  LDCU.64 UR6, c[0x4][0x48] ;  /* 0x01000900ff0677ac */ /* 0x000ea20008000a00 */
[----:B------:R-:W-:Y:S02]  /*2630*/  MOV R6, UR39 ;  /* 0x0000002700067c02 */ /* 0x000fe40008000f00 */
[----:B------:R-:W-:Y:S02]  /*2640*/  MOV R7, UR40 ;  /* 0x0000002800077c02 */ /* 0x000fe40008000f00 */
[----:B------:R-:W3:Y:S01]  /*2650*/  LDC.64 R8, c[0x4][R8] ;  /* 0x0100000008087b82 */ /* 0x000ee20000000a00 */
[----:B0-----:R-:W-:Y:S01]  /*2660*/  UIADD3 UR4, UPT, UPT, -UR4, UR39, URZ ;  /* 0x0000002704047290 */ /* 0x001fe2000fffe1ff */
[----:B--2---:R-:W-:Y:S01]  /*2670*/  MOV R4, UR6 ;  /* 0x0000000600047c02 */ /* 0x004fe20008000f00 */
[----:B------:R-:W-:-:S07]  /*2680*/  IMAD.U32 R5, RZ, RZ, UR7 ;  /* 0x00000007ff057e24 */ /* 0x000fce000f8e00ff */
[----:B-1----:R0:W-:Y:S03]  /*2690*/  STL.128 [UR4], R16 ;  /* 0x00000010ff007987 */ /* 0x0021e60008100c04 */
[----:B------:R-:W-:-:S07]  /*26a0*/  LEPC R20, `(.L_x_47) ;  /* 0x000000001014794e */ /* 0x000fce0000000000 */
[----:B0--3--:R-:W-:Y:S05]  /*26b0*/  CALL.ABS.NOINC R8 ;  /* 0x0000000008007343 */ /* 0x009fea0003c00000 */
.L_x_47:
[----:B------:R-:W-:Y:S05]  /*26c0*/  BSYNC.RECONVERGENT B7 ;  /* 0x0000000000077941 */ /* 0x000fea0003800200 */
.L_x_46:
[----:B------:R0:W-:Y:S01]  /*26d0*/  STS [UR44], R28 ;  /* 0x0000001cff007988 */ /* 0x0001e2000800082c */
[----:B------:R-:W-:Y:S05]  /*26e0*/  BRA `(.L_x_22) ;  /* 0x0000000000047947 */ /* 0x000fea0003800000 */
.L_x_45:
[----:B---3--:R2:W-:Y:S02]  /*26f0*/  STS [R22], R16 ;  /* 0x0000001016007388 */ /* 0x0085e40000000800 */
.L_x_22:
[----:B------:R-:W-:Y:S05]  /*2700*/  BSYNC.RECONVERGENT B6 ;  /* 0x0000000000067941 */ /* 0x000fea0003800200 */
.L_x_21:
[----:B------:R-:W3:Y:S01]  /*2710*/  LDCU UR4, c[0x0][0x3a8] ;  /* 0x00007500ff0477ac */ /* 0x000ee20008000800 */
[----:B------:R-:W-:-:S05]  /*2720*/  VIADD R29, R29, 0x1 ;  /* 0x000000011d1d7836 */ /* 0x000fca0000000000 */
[----:B---3--:R-:W-:-:S13]  /*2730*/  ISETP.NE.AND P0, PT, R29, UR4, PT ;  /* 0x000000041d007c0c */ /* 0x008fda000bf05270 */
[----:B------:R-:W-:Y:S05]  /*2740*/  @P0 BRA `(.L_x_48) ;  /* 0xffffffe800dc0947 */ /* 0x000fea000383ffff */
.L_x_8:
[----:B------:R-:W3:Y:S01]  /*2750*/  S2UR UR5, SR_CgaCtaId ;  /* 0x00000000000579c3 */ /* 0x000ee20000008800 */
[----:B------:R-:W-:-:S07]  /*2760*/  UMOV UR4, 0x400 ;  /* 0x0000040000047882 */ /* 0x000fce0000000000 */
[----:B------:R-:W4:Y:S01]  /*2770*/  LDC.64 R2, c[0x0][0x390] ;  /* 0x0000e400ff027b82 */ /* 0x000f220000000a00 */
[----:B---3--:R-:W-:-:S06]  /*2780*/  ULEA UR4, UR5, UR4, 0x18 ;  /* 0x0000000405047291 */ /* 0x008fcc000f8ec0ff */
[C---:B------:R-:W-:Y:S01]  /*2790*/  LEA R5, R27.reuse, UR4, 0x2 ;  /* 0x000000041b057c11 */ /* 0x040fe2000f8e10ff */
[----:B------:R-:W-:Y:S05]  /*27a0*/  WARPSYNC.ALL ;  /* 0x0000000000007948 */ /* 0x000fea0003800000 */
[----:B------:R-:W-:Y:S01]  /*27b0*/  BAR.SYNC.DEFER_BLOCKING 0x0 ;  /* 0x0000000000007b1d */ /* 0x000fe20000010000 */
[----:B----4-:R-:W-:-:S05]  /*27c0*/  IMAD.WIDE R2, R27, 0x4, R2 ;  /* 0x000000041b027825 */ /* 0x010fca00078e0202 */
[----:B------:R-:W3:Y:S04]  /*27d0*/  LDS R5, [R5] ;  /* 0x0000000005057984 */ /* 0x000ee80000000800 */
[----:B---3--:R-:W-:Y:S01]  /*27e0*/  STG.E desc[UR36][R2.64], R5 ;  /* 0x0000000502007986 */ /* 0x008fe2000c101924 */
[----:B------:R-:W-:Y:S05]  /*27f0*/  EXIT ;  /* 0x000000000000794d */ /* 0x000fea0003800000 */
        .weak           $__internal_0_$__cuda_sm3x_div_rn_noftz_f32_slowpath
        .type           $__internal_0_$__cuda_sm3x_div_rn_noftz_f32_slowpath,@function
        .size           $__internal_0_$__cuda_sm3x_div_rn_noftz_f32_slowpath,(.L_x_61 - $__internal_0_$__cuda_sm3x_div_rn_noftz_f32_slowpath)
$__internal_0_$__cuda_sm3x_div_rn_noftz_f32_slowpath:
[----:B------:R-:W-:Y:S01]  /*2800*/  SHF.R.U32.HI R4, RZ, 0x17, R3 ;  /* 0x00000017ff047819 */ /* 0x000fe20000011603 */
[----:B------:R-:W-:Y:S01]  /*2810*/  BSSY.RECONVERGENT B1, `(.L_x_49) ;  /* 0x0000062000017945 */ /* 0x000fe20003800200 */
[----:B------:R-:W-:Y:S02]  /*2820*/  SHF.R.U32.HI R9, RZ, 0x17, R0 ;  /* 0x00000017ff097819 */ /* 0x000fe40000011600 */
[----:B------:R-:W-:Y:S02]  /*2830*/  LOP3.LUT R4, R4, 0xff, RZ, 0xc0, !PT ;  /* 0x000000ff04047812 */ /* 0x000fe400078ec0ff */
[----:B------:R-:W-:Y:S02]  /*2840*/  LOP3.LUT R9, R9, 0xff, RZ, 0xc0, !PT ;  /* 0x000000ff09097812 */ /* 0x000fe400078ec0ff */
[----:B------:R-:W-:Y:S02]  /*2850*/  IADD3 R11, PT, PT, R4, -0x1, RZ ;  /* 0xffffffff040b7810 */ /* 0x000fe40007ffe0ff */
[----:B------:R-:W-:-:S02]  /*2860*/  IADD3 R10, PT, PT, R9, -0x1, RZ ;  /* 0xffffffff090a7810 */ /* 0x000fc40007ffe0ff */
[----:B------:R-:W-:-:S04]  /*2870*/  ISETP.GT.U32.AND P0, PT, R11, 0xfd, PT ;  /* 0x000000fd0b00780c */ /* 0x000fc80003f04070 */
[----:B------:R-:W-:-:S13]  /*2880*/  ISETP.GT.U32.OR P0, PT, R10, 0xfd, P0 ;  /* 0x000000fd0a00780c */ /* 0x000fda0000704470 */
[----:B------:R-:W-:Y:S01]  /*2890*/  @!P0 IMAD.MOV.U32 R5, RZ, RZ, RZ ;  /* 0x000000ffff058224 */ /* 0x000fe200078e00ff */
[----:B------:R-:W-:Y:S06]  /*28a0*/  @!P0 BRA `(.L_x_50) ;  /* 0x00000000005c8947 */ /* 0x000fec0003800000 */
[----:B------:R-:W-:Y:S02]  /*28b0*/  FSETP.GTU.FTZ.AND P0, PT, |R0|, +INF , PT ;  /* 0x7f8000000000780b */ /* 0x000fe40003f1c200 */
[----:B------:R-:W-:-:S04]  /*28c0*/  FSETP.GTU.FTZ.AND P1, PT, |R3|, +INF , PT ;  /* 0x7f8000000300780b */ /* 0x000fc80003f3c200 */
[----:B------:R-:W-:-:S13]  /*28d0*/  PLOP3.LUT P0, PT, P0, P1, PT, 0xf8, 0x8f ;  /* 0x00000000008f781c */ /* 0x000fda0000703f70 */
[----:B------:R-:W-:Y:S05]  /*28e0*/  @P0 BRA `(.L_x_51) ;  /* 0x00000004004c0947 */ /* 0x000fea0003800000 */
[----:B------:R-:W-:-:S13]  /*28f0*/  LOP3.LUT P0, RZ, R3, 0x7fffffff, R0, 0xc8, !PT ;  /* 0x7fffffff03ff7812 */ /* 0x000fda000780c800 */
[----:B------:R-:W-:Y:S05]  /*2900*/  @!P0 BRA `(.L_x_52) ;  /* 0x00000004003c8947 */ /* 0x000fea0003800000 */
[C---:B------:R-:W-:Y:S02]  /*2910*/  FSETP.NEU.FTZ.AND P4, PT, |R0|.reuse, +INF , PT ;  /* 0x7f8000000000780b */ /* 0x040fe40003f9d200 */
[----:B------:R-:W-:Y:S02]  /*2920*/  FSETP.NEU.FTZ.AND P1, PT, |R3|, +INF , PT ;  /* 0x7f8000000300780b */ /* 0x000fe40003f3d200 */
[----:B------:R-:W-:-:S11]  /*2930*/  FSETP.NEU.FTZ.AND P0, PT, |R0|, +INF , PT ;  /* 0x7f8000000000780b */ /* 0x000fd60003f1d200 */
[----:B------:R-:W-:Y:S05]  /*2940*/  @!P1 BRA !P4, `(.L_x_52) ;  /* 0x00000004002c9947 */ /* 0x000fea0006000000 */
[----:B------:R-:W-:-:S04]  /*2950*/  LOP3.LUT P4, RZ, R0, 0x7fffffff, RZ, 0xc0, !PT ;  /* 0x7fffffff00ff7812 */ /* 0x000fc8000788c0ff */
[----:B------:R-:W-:-:S13]  /*2960*/  PLOP3.LUT P1, PT, P1, P4, PT, 0x2f, 0xf2 ;  /* 0x0000000000f2781c */ /* 0x000fda0000f28577 */
[----:B------:R-:W-:Y:S05]  /*2970*/  @P1 BRA `(.L_x_53) ;  /* 0x0000000400181947 */ /* 0x000fea0003800000 */
[----:B------:R-:W-:-:S04]  /*2980*/  LOP3.LUT P1, RZ, R3, 0x7fffffff, RZ, 0xc0, !PT ;  /* 0x7fffffff03ff7812 */ /* 0x000fc8000782c0ff */
[----:B------:R-:W-:-:S13]  /*2990*/  PLOP3.LUT P0, PT, P0, P1, PT, 0x2f, 0xf2 ;  /* 0x0000000000f2781c */ /* 0x000fda0000702577 */
[----:B------:R-:W-:Y:S05]  /*29a0*/  @P0 BRA `(.L_x_54) ;  /* 0x0000000400000947 */ /* 0x000fea0003800000 */
[----:B------:R-:W-:Y:S02]  /*29b0*/  ISETP.GE.AND P0, PT, R10, RZ, PT ;  /* 0x000000ff0a00720c */ /* 0x000fe40003f06270 */
[----:B------:R-:W-:-:S11]  /*29c0*/  ISETP.GE.AND P1, PT, R11, RZ, PT ;  /* 0x000000ff0b00720c */ /* 0x000fd60003f26270 */
[----:B------:R-:W-:Y:S01]  /*29d0*/  @P0 MOV R5, RZ ;  /* 0x000000ff00050202 */ /* 0x000fe20000000f00 */
[----:B------:R-:W-:Y:S01]  /*29e0*/  @!P0 FFMA R0, R0, 1.84467440737095516160e+19, RZ ;  /* 0x5f80000000008823 */ /* 0x000fe200000000ff */
[----:B------:R-:W-:Y:S01]  /*29f0*/  @!P0 MOV R5, 0xffffffc0 ;  /* 0xffffffc000058802 */ /* 0x000fe20000000f00 */
[----:B------:R-:W-:-:S04]  /*2a00*/  @!P1 FFMA R3, R3, 1.84467440737095516160e+19, RZ ;  /* 0x5f80000003039823 */ /* 0x000fc800000000ff */
[----:B------:R-:W-:-:S07]  /*2a10*/  @!P1 VIADD R5, R5, 0x40 ;  /* 0x0000004005059836 */ /* 0x000fce0000000000 */
.L_x_50:
[----:B------:R-:W-:Y:S01]  /*2a20*/  LEA R10, R4, 0xc0800000, 0x17 ;  /* 0xc0800000040a7811 */ /* 0x000fe200078eb8ff */
[----:B------:R-:W-:Y:S01]  /*2a30*/  BSSY.RECONVERGENT B2, `(.L_x_55) ;  /* 0x0000036000027945 */ /* 0x000fe20003800200 */
[----:B------:R-:W-:Y:S02]  /*2a40*/  IADD3 R9, PT, PT, R9, -0x7f, RZ ;  /* 0xffffff8109097810 */ /* 0x000fe40007ffe0ff */
[----:B------:R-:W-:-:S03]  /*2a50*/  IADD3 R12, PT, PT, -R10, R3, RZ ;  /* 0x000000030a0c7210 */ /* 0x000fc60007ffe1ff */
[C---:B------:R-:W-:Y:S01]  /*2a60*/  IMAD R0, R9.reuse, -0x800000, R0 ;  /* 0xff80000009007824 */ /* 0x040fe200078e0200 */
[----:B------:R0:W1:Y:S01]  /*2a70*/  MUFU.RCP R10, R12 ;  /* 0x0000000c000a7308 */ /* 0x0000620000001000 */
[----:B------:R-:W-:Y:S01]  /*2a80*/  FADD.FTZ R3, -R12, -RZ ;  /* 0x800000ff0c037221 */ /* 0x000fe20000010100 */
[----:B0-----:R-:W-:-:S05]  /*2a90*/  IADD3 R12, PT, PT, R9, 0x7f, -R4 ;  /* 0x0000007f090c7810 */ /* 0x001fca0007ffe804 */
[----:B------:R-:W-:Y:S02]  /*2aa0*/  IMAD.IADD R12, R12, 0x1, R5 ;  /* 0x000000010c0c7824 */ /* 0x000fe400078e0205 */
[----:B-1----:R-:W-:-:S04]  /*2ab0*/  FFMA R11, R10, R3, 1 ;  /* 0x3f8000000a0b7423 */ /* 0x002fc80000000003 */
[----:B------:R-:W-:-:S04]  /*2ac0*/  FFMA R10, R10, R11, R10 ;  /* 0x0000000b0a0a7223 */ /* 0x000fc8000000000a */
[----:B------:R-:W-:-:S04]  /*2ad0*/  FFMA R11, R0, R10, RZ ;  /* 0x0000000a000b7223 */ /* 0x000fc800000000ff */
[----:B------:R-:W-:-:S04]  /*2ae0*/  FFMA R13, R3, R11, R0 ;  /* 0x0000000b030d7223 */ /* 0x000fc80000000000 */
[----:B------:R-:W-:-:S04]  /*2af0*/  FFMA R11, R10, R13, R11 ;  /* 0x0000000d0a0b7223 */ /* 0x000fc8000000000b */
[----:B------:R-:W-:-:S04]  /*2b00*/  FFMA R0, R3, R11, R0 ;  /* 0x0000000b03007223 */ /* 0x000fc80000000000 */
[----:B------:R-:W-:-:S05]  /*2b10*/  FFMA R3, R10, R0, R11 ;  /* 0x000000000a037223 */ /* 0x000fca000000000b */
[----:B------:R-:W-:-:S04]  /*2b20*/  SHF.R.U32.HI R4, RZ, 0x17, R3 ;  /* 0x00000017ff047819 */ /* 0x000fc80000011603 */
[----:B------:R-:W-:-:S04]  /*2b30*/  LOP3.LUT R4, R4, 0xff, RZ, 0xc0, !PT ;  /* 0x000000ff04047812 */ /* 0x000fc800078ec0ff */
[----:B------:R-:W-:-:S04]  /*2b40*/  IADD3 R4, PT, PT, R4, R12, RZ ;  /* 0x0000000c04047210 */ /* 0x000fc80007ffe0ff */
[----:B------:R-:W-:-:S04]  /*2b50*/  IADD3 R5, PT, PT, R4, -0x1, RZ ;  /* 0xffffffff04057810 */ /* 0x000fc80007ffe0ff */
[----:B------:R-:W-:-:S13]  /*2b60*/  ISETP.GE.U32.AND P0, PT, R5, 0xfe, PT ;  /* 0x000000fe0500780c */ /* 0x000fda0003f06070 */
[----:B------:R-:W-:Y:S05]  /*2b70*/  @!P0 BRA `(.L_x_56) ;  /* 0x0000000000808947 */ /* 0x000fea0003800000 */
[----:B------:R-:W-:-:S13]  /*2b80*/  ISETP.GT.AND P0, PT, R4, 0xfe, PT ;  /* 0x000000fe0400780c */ /* 0x000fda0003f04270 */
[----:B------:R-:W-:Y:S05]  /*2b90*/  @P0 BRA `(.L_x_57) ;  /* 0x00000000006c0947 */ /* 0x000fea0003800000 */
[----:B------:R-:W-:-:S13]  /*2ba0*/  ISETP.GE.AND P0, PT, R4, 0x1, PT ;  /* 0x000000010400780c */ /* 0x000fda0003f06270 */
[----:B------:R-:W-:Y:S05]  /*2bb0*/  @P0 BRA `(.L_x_58) ;  /* 0x0000000000740947 */ /* 0x000fea0003800000 */
[----:B------:R-:W-:Y:S02]  /*2bc0*/  ISETP.GE.AND P0, PT, R4, -0x18, PT ;  /* 0xffffffe80400780c */ /* 0x000fe40003f06270 */
[----:B------:R-:W-:-:S11]  /*2bd0*/  LOP3.LUT R3, R3, 0x80000000, RZ, 0xc0, !PT ;  /* 0x8000000003037812 */ /* 0x000fd600078ec0ff */
[----:B------:R-:W-:Y:S05]  /*2be0*/  @!P0 BRA `(.L_x_58) ;  /* 0x0000000000688947 */ /* 0x000fea0003800000 */
[-CC-:B------:R-:W-:Y:S01]  /*2bf0*/  FFMA.RZ R5, R10, R0.reuse, R11.reuse ;  /* 0x000000000a057223 */ /* 0x180fe2000000c00b */
[C---:B------:R-:W-:Y:S02]  /*2c00*/  ISETP.NE.AND P4, PT, R4.reuse, RZ, PT ;  /* 0x000000ff0400720c */ /* 0x040fe40003f85270 */
[----:B------:R-:W-:Y:S02]  /*2c10*/  ISETP.NE.AND P1, PT, R4, RZ, PT ;  /* 0x000000ff0400720c */ /* 0x000fe40003f25270 */
[----:B------:R-:W-:Y:S01]  /*2c20*/  LOP3.LUT R9, R5, 0x7fffff, RZ, 0xc0, !PT ;  /* 0x007fffff05097812 */ /* 0x000fe200078ec0ff */
[CCC-:B------:R-:W-:Y:S01]  /*2c30*/  FFMA.RP R5, R10.reuse, R0.reuse, R11.reuse ;  /* 0x000000000a057223 */ /* 0x1c0fe2000000800b */
[----:B------:R-:W-:Y:S01]  /*2c40*/  FFMA.RM R0, R10, R0, R11 ;  /* 0x000000000a007223 */ /* 0x000fe2000000400b */
[C---:B------:R-:W-:Y:S01]  /*2c50*/  VIADD R10, R4.reuse, 0x20 ;  /* 0x00000020040a7836 */ /* 0x040fe20000000000 */
[----:B------:R-:W-:Y:S02]  /*2c60*/  LOP3.LUT R9, R9, 0x800000, RZ, 0xfc, !PT ;  /* 0x0080000009097812 */ /* 0x000fe400078efcff */
[----:B------:R-:W-:-:S02]  /*2c70*/  IADD3 R4, PT, PT, -R4, RZ, RZ ;  /* 0x000000ff04047210 */ /* 0x000fc40007ffe1ff */
[----:B------:R-:W-:Y:S02]  /*2c80*/  SHF.L.U32 R10, R9, R10, RZ ;  /* 0x0000000a090a7219 */ /* 0x000fe400000006ff */
[----:B------:R-:W-:Y:S02]  /*2c90*/  FSETP.NEU.FTZ.AND P0, PT, R5, R0, PT ;  /* 0x000000000500720b */ /* 0x000fe40003f1d000 */
[----:B------:R-:W-:Y:S02]  /*2ca0*/  SEL R0, R4, RZ, P4 ;  /* 0x000000ff04007207 */ /* 0x000fe40002000000 */
[----:B------:R-:W-:Y:S02]  /*2cb0*/  ISETP.NE.AND P1, PT, R10, RZ, P1 ;  /* 0x000000ff0a00720c */ /* 0x000fe40000f25270 */
[----:B------:R-:W-:Y:S02]  /*2cc0*/  SHF.R.U32.HI R0, RZ, R0, R9 ;  /* 0x00000000ff007219 */ /* 0x000fe40000011609 */
[----:B------:R-:W-:-:S02]  /*2cd0*/  PLOP3.LUT P0, PT, P0, P1, PT, 0xf8, 0x8f ;  /* 0x00000000008f781c */ /* 0x000fc40000703f70 */
[----:B------:R-:W-:Y:S02]  /*2ce0*/  SHF.R.U32.HI R5, RZ, 0x1, R0 ;  /* 0x00000001ff057819 */ /* 0x000fe40000011600 */
[----:B------:R-:W-:-:S04]  /*2cf0*/  SEL R4, RZ, 0x1, !P0 ;  /* 0x00000001ff047807 */ /* 0x000fc80004000000 */
[----:B------:R-:W-:-:S04]  /*2d00*/  LOP3.LUT R9, R4, 0x1, R5, 0xf8, !PT ;  /* 0x0000000104097812 */ /* 0x000fc800078ef805 */
[----:B------:R-:W-:-:S04]  /*2d10*/  LOP3.LUT R0, R9, R0, RZ, 0xc0, !PT ;  /* 0x0000000009007212 */ /* 0x000fc800078ec0ff */
[----:B------:R-:W-:-:S04]  /*2d20*/  IADD3 R0, PT, PT, R5, R0, RZ ;  /* 0x0000000005007210 */ /* 0x000fc80007ffe0ff */
[----:B------:R-:W-:Y:S01]  /*2d30*/  LOP3.LUT R3, R0, R3, RZ, 0xfc, !PT ;  /* 0x0000000300037212 */ /* 0x000fe200078efcff */
[----:B------:R-:W-:Y:S06]  /*2d40*/  BRA `(.L_x_58) ;  /* 0x0000000000107947 */ /* 0x000fec0003800000 */
.L_x_57:
[----:B------:R-:W-:-:S04]  /*2d50*/  LOP3.LUT R3, R3, 0x80000000, RZ, 0xc0, !PT ;  /* 0x8000000003037812 */ /* 0x000fc800078ec0ff */
[----:B------:R-:W-:Y:S01]  /*2d60*/  LOP3.LUT R3, R3, 0x7f800000, RZ, 0xfc, !PT ;  /* 0x7f80000003037812 */ /* 0x000fe200078efcff */
[----:B------:R-:W-:Y:S06]  /*2d70*/  BRA `(.L_x_58) ;  /* 0x0000000000047947 */ /* 0x000fec0003800000 */
.L_x_56:
[----:B------:R-:W-:-:S07]  /*2d80*/  IMAD R3, R12, 0x800000, R3 ;  /* 0x008000000c037824 */ /* 0x000fce00078e0203 */
.L_x_58:
[----:B------:R-:W-:Y:S05]  /*2d90*/  BSYNC.RECONVERGENT B2 ;  /* 0x0000000000027941 */ /* 0x000fea0003800200 */
.L_x_55:
[----:B------:R-:W-:Y:S05]  /*2da0*/  BRA `(.L_x_59) ;  /* 0x0000000000207947 */ /* 0x000fea0003800000 */
.L_x_54:
[----:B------:R-:W-:-:S04]  /*2db0*/  LOP3.LUT R3, R3, 0x80000000, R0, 0x48, !PT ;  /* 0x8000000003037812 */ /* 0x000fc800078e4800 */
[----:B------:R-:W-:Y:S01]  /*2dc0*/  LOP3.LUT R3, R3, 0x7f800000, RZ, 0xfc, !PT ;  /* 0x7f80000003037812 */ /* 0x000fe200078efcff */
[----:B------:R-:W-:Y:S06]  /*2dd0*/  BRA `(.L_x_59) ;  /* 0x0000000000147947 */ /* 0x000fec0003800000 */
.L_x_53:
[----:B------:R-:W-:Y:S01]  /*2de0*/  LOP3.LUT R3, R3, 0x80000000, R0, 0x48, !PT ;  /* 0x8000000003037812 */ /* 0x000fe200078e4800 */
[----:B------:R-:W-:Y:S06]  /*2df0*/  BRA `(.L_x_59) ;  /* 0x00000000000c7947 */ /* 0x000fec0003800000 */
.L_x_52:
[----:B------:R-:W0:Y:S01]  /*2e00*/  MUFU.RSQ R3, -QNAN ;  /* 0xffc0000000037908 */ /* 0x000e220000001400 */
[----:B------:R-:W-:Y:S05]  /*2e10*/  BRA `(.L_x_59) ;  /* 0x0000000000047947 */ /* 0x000fea0003800000 */
.L_x_51:
[----:B------:R-:W-:-:S07]  /*2e20*/  FADD.FTZ R3, R0, R3 ;  /* 0x0000000300037221 */ /* 0x000fce0000010000 */
.L_x_59:
[----:B------:R-:W-:Y:S05]  /*2e30*/  BSYNC.RECONVERGENT B1 ;  /* 0x0000000000017941 */ /* 0x000fea0003800200 */
.L_x_49:
[----:B------:R-:W-:Y:S01]  /*2e40*/  HFMA2 R5, -RZ, RZ, 0, 0 ;  /* 0x00000000ff057431 */ /* 0x000fe200000001ff */
[----:B------:R-:W-:-:S04]  /*2e50*/  MOV R4, R8 ;  /* 0x0000000800047202 */ /* 0x000fc80000000f00 */
[----:B0-----:R-:W-:Y:S05]  /*2e60*/  RET.REL.NODEC R4 `(_Z8simpleHWiPfS_jPii) ;  /* 0xffffffd004647950 */ /* 0x001fea0003c3ffff */
.L_x_60:
[----:B------:R-:W-:-:S00]  /*2e70*/  BRA `(.L_x_60) ;  /* 0xfffffffc00fc7947 */ /* 0x000fc0000383ffff */
[----:B------:R-:W-:-:S00]  /*2e80*/  NOP ;  /* 0x0000000000007918 */ /* 0x000fc00000000000 */
[----:B------:R-:W-:-:S00]  /*2e90*/  NOP ;  /* 0x0000000000007918 */ /* 0x000fc00000000000 */
[----:B------:R-:W-:-:S00]  /*2ea0*/  NOP ;  /* 0x0000000000007918 */ /* 0x000fc00000000000 */
[----:B------:R-:W-:-:S00]  /*2eb0*/  NOP ;  /* 0x0000000000007918 */ /* 0x000fc00000000000 */
[----:B------:R-:W-:-:S00]  /*2ec0*/  NOP ;  /* 0x0000000000007918 */ /* 0x000fc00000000000 */
[----:B------:R-:W-:-:S00]  /*2ed0*/  NOP ;  /* 0x0000000000007918 */ /* 0x000fc00000000000 */
[----:B------:R-:W-:-:S00]  /*2ee0*/  NOP ;  /* 0x0000000000007918 */ /* 0x000fc00000000000 */
[----:B------:R-:W-:-:S00]  /*2ef0*/  NOP ;  /* 0x0000000000007918 */ /* 0x000fc00000000000 */
.L_x_61:


//--------------------- .nv.global.init           --------------------------
	.section	.nv.global.init,"aw",@progbits
	.align	4
.nv.global.init:
	.type		mrg32k3aM1SubSeq,@object
	.size		mrg32k3aM1SubSeq,(mrg32k3aM2SubSeq - mrg32k3aM1SubSeq)
mrg32k3aM1SubSeq:
        /*0000*/ 	.byte	0x0b, 0xcc, 0xee, 0x04, 0x73, 0x29, 0x8b, 0x6f, 0xf6, 0x53, 0x03, 0xf6, 0x23, 0xf6, 0xea, 0xda
        /* <DEDUP_REMOVED lines=125> */
	.type		mrg32k3aM2SubSeq,@object
	.size		mrg32k3aM2SubSeq,(mrg32k3aM1 - mrg32k3aM2SubSeq)
mrg32k3aM2SubSeq:
        /* <DEDUP_REMOVED lines=126> */
	.type		mrg32k3aM1,@object
	.size		mrg32k3aM1,(mrg32k3aM1Seq - mrg32k3aM1)
mrg32k3aM1:
        /* <DEDUP_REMOVED lines=144> */
	.type		mrg32k3aM1Seq,@object
	.size		mrg32k3aM1Seq,(mrg32k3aM2 - mrg32k3aM1Seq)
mrg32k3aM1Seq:
        /* <DEDUP_REMOVED lines=144> */
	.type		mrg32k3aM2,@object
	.size		mrg32k3aM2,(mrg32k3aM2Seq - mrg32k3aM2)
mrg32k3aM2:
        /* <DEDUP_REMOVED lines=144> */
	.type		mrg32k3aM2Seq,@object
	.size		mrg32k3aM2Seq,(precalc_xorwow_matrix - mrg32k3aM2Seq)
mrg32k3aM2Seq:
        /* <DEDUP_REMOVED lines=144> */
	.type		precalc_xorwow_matrix,@object
	.size		precalc_xorwow_matrix,(precalc_xorwow_offset_matrix - precalc_xorwow_matrix)
precalc_xorwow_matrix:
        /* <DEDUP_REMOVED lines=6400> */
	.type		precalc_xorwow_offset_matrix,@object
	.size		precalc_xorwow_offset_matrix,($str - precalc_xorwow_offset_matrix)
precalc_xorwow_offset_matrix:
        /* <DEDUP_REMOVED lines=6400> */
	.type		$str,@object
	.size		$str,(.L_9 - $str)
$str:
        /*353c0*/ 	.byte	0x25, 0x66, 0x20, 0x2d, 0x20, 0x25, 0x66, 0x0a, 0x00
.L_9:


//--------------------- .nv.shared._Z8simpleHWiPfS_jPii --------------------------
	.section	.nv.shared._Z8simpleHWiPfS_jPii,"aw",@nobits
	.sectionflags	@""
	.align	16
	.zero		1024


//--------------------- .nv.shared.reserved.0     --------------------------
	.section	.nv.shared.reserved.0,"aw",@nobits
	.weak		__nv_reservedSMEM_offset_0_alias
	.size		__nv_reservedSMEM_offset_0_alias, 0, 64
	.other		__nv_reservedSMEM_offset_0_alias,@"STO_CUDA_RESERVED_SHARED STV_DEFAULT"
__nv_reservedSMEM_offset_0_alias:
	.zero		0
	.zero		64


//--------------------- .nv.constant0._Z8simpleHWiPfS_jPii --------------------------
	.section	.nv.constant0._Z8simpleHWiPfS_jPii,"a",@progbits
	.sectionflags	@""
	.align	4
.nv.constant0._Z8simpleHWiPfS_jPii:
	.zero		940


//--------------------- SYMBOLS --------------------------

	.type		.nv.reservedSmem.offset0,@object
	.size		.nv.reservedSmem.offset0,0x4
	.type		.nv.reservedSmem.cap,@object
	.size		.nv.reservedSmem.cap,0x4
	.type		vprintf,@function
